//
// Generated by NVIDIA NVVM Compiler
//
// Compiler Build ID: CL-36424714
// Cuda compilation tools, release 13.0, V13.0.88
// Based on NVVM 20.0.0
//

.version 9.0
.target sm_100
.address_size 64

	// .globl	_Z14crack_passwordiyy
.const .align 1 .b8 d_charset[62];
.const .align 1 .b8 d_target_hash[65];
.global .align 4 .u32 d_found;
.global .align 1 .b8 d_result[7];
.const .align 4 .b8 k[256] = {152, 47, 138, 66, 145, 68, 55, 113, 207, 251, 192, 181, 165, 219, 181, 233, 91, 194, 86, 57, 241, 17, 241, 89, 164, 130, 63, 146, 213, 94, 28, 171, 152, 170, 7, 216, 1, 91, 131, 18, 190, 133, 49, 36, 195, 125, 12, 85, 116, 93, 190, 114, 254, 177, 222, 128, 167, 6, 220, 155, 116, 241, 155, 193, 193, 105, 155, 228, 134, 71, 190, 239, 198, 157, 193, 15, 204, 161, 12, 36, 111, 44, 233, 45, 170, 132, 116, 74, 220, 169, 176, 92, 218, 136, 249, 118, 82, 81, 62, 152, 109, 198, 49, 168, 200, 39, 3, 176, 199, 127, 89, 191, 243, 11, 224, 198, 71, 145, 167, 213, 81, 99, 202, 6, 103, 41, 41, 20, 133, 10, 183, 39, 56, 33, 27, 46, 252, 109, 44, 77, 19, 13, 56, 83, 84, 115, 10, 101, 187, 10, 106, 118, 46, 201, 194, 129, 133, 44, 114, 146, 161, 232, 191, 162, 75, 102, 26, 168, 112, 139, 75, 194, 163, 81, 108, 199, 25, 232, 146, 209, 36, 6, 153, 214, 133, 53, 14, 244, 112, 160, 106, 16, 22, 193, 164, 25, 8, 108, 55, 30, 76, 119, 72, 39, 181, 188, 176, 52, 179, 12, 28, 57, 74, 170, 216, 78, 79, 202, 156, 91, 243, 111, 46, 104, 238, 130, 143, 116, 111, 99, 165, 120, 20, 120, 200, 132, 8, 2, 199, 140, 250, 255, 190, 144, 235, 108, 80, 164, 247, 163, 249, 190, 242, 120, 113, 198};

.visible .entry _Z14crack_passwordiyy(
	.param .u32 _Z14crack_passwordiyy_param_0,
	.param .u64 _Z14crack_passwordiyy_param_1,
	.param .u64 _Z14crack_passwordiyy_param_2
)
{
	.local .align 16 .b8 	__local_depot0[272];
	.reg .b64 	%SP;
	.reg .b64 	%SPL;
	.reg .pred 	%p<223>;
	.reg .b16 	%rs<365>;
	.reg .b32 	%r<844>;
	.reg .b64 	%rd<236>;

	mov.u64 	%SPL, __local_depot0;
	ld.param.u64 	%rd37, [_Z14crack_passwordiyy_param_1];
	ld.param.u64 	%rd38, [_Z14crack_passwordiyy_param_2];
	add.u64 	%rd231, %SPL, 0;
	add.u64 	%rd2, %SPL, 256;
	mov.u32 	%r82, %ctaid.x;
	mov.u32 	%r83, %ntid.x;
	mul.lo.s32 	%r84, %r82, %r83;
	cvt.u64.u32 	%rd41, %r84;
	mov.u32 	%r85, %tid.x;
	cvt.u64.u32 	%rd42, %r85;
	add.s64 	%rd43, %rd41, %rd42;
	add.s64 	%rd224, %rd43, %rd37;
	setp.ge.u64 	%p1, %rd224, %rd38;
	@%p1 bra 	$L__BB0_49;
	ld.volatile.global.u32 	%r86, [d_found];
	setp.ne.s32 	%p2, %r86, 0;
	@%p2 bra 	$L__BB0_49;
	ld.param.u32 	%r799, [_Z14crack_passwordiyy_param_0];
	setp.lt.s32 	%p3, %r799, 1;
	@%p3 bra 	$L__BB0_15;
	ld.param.u32 	%r819, [_Z14crack_passwordiyy_param_0];
	and.b32  	%r1, %r819, 7;
	setp.lt.u32 	%p4, %r819, 8;
	@%p4 bra 	$L__BB0_7;
	ld.param.u32 	%r801, [_Z14crack_passwordiyy_param_0];
	add.s32 	%r817, %r801, -4;
	and.b32  	%r87, %r801, 2147483640;
	neg.s32 	%r816, %r87;
	mov.u64 	%rd44, d_charset;
$L__BB0_5:
	.pragma "nounroll";
	add.s32 	%r88, %r817, 3;
	shr.u64 	%rd45, %rd224, 1;
	mul.hi.u64 	%rd46, %rd45, -8925843906633654007;
	shr.u64 	%rd47, %rd46, 4;
	mul.lo.s64 	%rd48, %rd47, 62;
	sub.s64 	%rd49, %rd224, %rd48;
	add.s64 	%rd50, %rd44, %rd49;
	ld.const.u8 	%rs1, [%rd50];
	cvt.u64.u32 	%rd51, %r88;
	add.s64 	%rd52, %rd2, %rd51;
	st.local.u8 	[%rd52], %rs1;
	add.s32 	%r89, %r817, 2;
	mul.hi.u64 	%rd53, %rd47, 595056260442243601;
	shr.u64 	%rd54, %rd53, 1;
	mul.lo.s64 	%rd55, %rd54, 62;
	sub.s64 	%rd56, %rd47, %rd55;
	add.s64 	%rd57, %rd44, %rd56;
	ld.const.u8 	%rs2, [%rd57];
	cvt.u64.u32 	%rd58, %r89;
	add.s64 	%rd59, %rd2, %rd58;
	st.local.u8 	[%rd59], %rs2;
	mul.hi.u64 	%rd60, %rd224, 2457006494729263899;
	shr.u64 	%rd61, %rd60, 9;
	add.s32 	%r90, %r817, 1;
	mul.hi.u64 	%rd62, %rd61, 297528130221121801;
	mul.lo.s64 	%rd63, %rd62, 62;
	sub.s64 	%rd64, %rd61, %rd63;
	add.s64 	%rd65, %rd44, %rd64;
	ld.const.u8 	%rs3, [%rd65];
	cvt.u64.u32 	%rd66, %r90;
	add.s64 	%rd67, %rd2, %rd66;
	st.local.u8 	[%rd67], %rs3;
	shr.u64 	%rd68, %rd224, 3;
	mul.hi.u64 	%rd69, %rd68, 2536264768752788541;
	shr.u64 	%rd70, %rd69, 12;
	add.s32 	%r91, %r817, -4;
	mul.hi.u64 	%rd71, %rd70, 297528130221121801;
	mul.lo.s64 	%rd72, %rd71, 62;
	sub.s64 	%rd73, %rd70, %rd72;
	add.s64 	%rd74, %rd44, %rd73;
	ld.const.u8 	%rs4, [%rd74];
	cvt.u64.u32 	%rd75, %r817;
	add.s64 	%rd76, %rd2, %rd75;
	st.local.u8 	[%rd76], %rs4;
	mul.hi.u64 	%rd77, %rd224, 5236159522586402149;
	shr.u64 	%rd78, %rd77, 22;
	add.s32 	%r92, %r817, -1;
	mul.hi.u64 	%rd79, %rd78, 297528130221121801;
	mul.lo.s64 	%rd80, %rd79, 62;
	sub.s64 	%rd81, %rd78, %rd80;
	add.s64 	%rd82, %rd44, %rd81;
	ld.const.u8 	%rs5, [%rd82];
	cvt.u64.u32 	%rd83, %r92;
	add.s64 	%rd84, %rd2, %rd83;
	st.local.u8 	[%rd84], %rs5;
	mul.hi.u64 	%rd85, %rd224, 2702533947141368851;
	shr.u64 	%rd86, %rd85, 27;
	add.s32 	%r93, %r817, -2;
	mul.hi.u64 	%rd87, %rd86, 297528130221121801;
	mul.lo.s64 	%rd88, %rd87, 62;
	sub.s64 	%rd89, %rd86, %rd88;
	add.s64 	%rd90, %rd44, %rd89;
	ld.const.u8 	%rs6, [%rd90];
	cvt.u64.u32 	%rd91, %r93;
	add.s64 	%rd92, %rd2, %rd91;
	st.local.u8 	[%rd92], %rs6;
	mul.hi.u64 	%rd93, %rd224, -7287894227448415715;
	shr.u64 	%rd94, %rd93, 35;
	add.s32 	%r94, %r817, -3;
	cvt.u32.u64 	%r95, %rd94;
	mul.hi.u32 	%r96, %r95, 554189329;
	shr.u32 	%r97, %r96, 3;
	mul.lo.s32 	%r98, %r97, 62;
	sub.s32 	%r99, %r95, %r98;
	cvt.u64.u32 	%rd95, %r99;
	add.s64 	%rd96, %rd44, %rd95;
	ld.const.u8 	%rs7, [%rd96];
	cvt.u64.u32 	%rd97, %r94;
	add.s64 	%rd98, %rd2, %rd97;
	st.local.u8 	[%rd98], %rs7;
	mul.hi.u64 	%rd99, %rd224, 2879703186131906039;
	shr.u64 	%rd100, %rd99, 39;
	cvt.u32.u64 	%r100, %rd100;
	mul.hi.u32 	%r101, %r100, 69273667;
	mul.lo.s32 	%r102, %r101, 62;
	sub.s32 	%r103, %r100, %r102;
	cvt.u64.u32 	%rd101, %r103;
	add.s64 	%rd102, %rd44, %rd101;
	ld.const.u8 	%rs8, [%rd102];
	cvt.u64.u32 	%rd103, %r91;
	add.s64 	%rd104, %rd2, %rd103;
	st.local.u8 	[%rd104], %rs8;
	shr.u64 	%rd105, %rd224, 8;
	mul.hi.u64 	%rd106, %rd105, 92893651165545357;
	shr.u64 	%rd224, %rd106, 32;
	add.s32 	%r817, %r817, -8;
	add.s32 	%r816, %r816, 8;
	setp.ne.s32 	%p5, %r816, 0;
	@%p5 bra 	$L__BB0_5;
	add.s32 	%r819, %r817, 4;
$L__BB0_7:
	setp.eq.s32 	%p6, %r1, 0;
	@%p6 bra 	$L__BB0_15;
	ld.param.u32 	%r802, [_Z14crack_passwordiyy_param_0];
	and.b32  	%r10, %r802, 3;
	setp.lt.u32 	%p7, %r1, 4;
	@%p7 bra 	$L__BB0_10;
	add.s32 	%r104, %r819, -1;
	mov.u64 	%rd107, d_charset;
	shr.u64 	%rd108, %rd224, 1;
	mul.hi.u64 	%rd109, %rd108, -8925843906633654007;
	shr.u64 	%rd110, %rd109, 4;
	mul.lo.s64 	%rd111, %rd110, 62;
	sub.s64 	%rd112, %rd224, %rd111;
	add.s64 	%rd113, %rd107, %rd112;
	ld.const.u8 	%rs9, [%rd113];
	cvt.u64.u32 	%rd114, %r104;
	add.s64 	%rd115, %rd2, %rd114;
	st.local.u8 	[%rd115], %rs9;
	add.s32 	%r105, %r819, -2;
	mul.hi.u64 	%rd116, %rd110, 595056260442243601;
	shr.u64 	%rd117, %rd116, 1;
	mul.lo.s64 	%rd118, %rd117, 62;
	sub.s64 	%rd119, %rd110, %rd118;
	add.s64 	%rd120, %rd107, %rd119;
	ld.const.u8 	%rs10, [%rd120];
	cvt.u64.u32 	%rd121, %r105;
	add.s64 	%rd122, %rd2, %rd121;
	st.local.u8 	[%rd122], %rs10;
	mul.hi.u64 	%rd123, %rd224, 2457006494729263899;
	shr.u64 	%rd124, %rd123, 9;
	add.s32 	%r106, %r819, -3;
	mul.hi.u64 	%rd125, %rd124, 297528130221121801;
	mul.lo.s64 	%rd126, %rd125, 62;
	sub.s64 	%rd127, %rd124, %rd126;
	add.s64 	%rd128, %rd107, %rd127;
	ld.const.u8 	%rs11, [%rd128];
	cvt.u64.u32 	%rd129, %r106;
	add.s64 	%rd130, %rd2, %rd129;
	st.local.u8 	[%rd130], %rs11;
	shr.u64 	%rd131, %rd224, 3;
	mul.hi.u64 	%rd132, %rd131, 2536264768752788541;
	shr.u64 	%rd133, %rd132, 12;
	add.s32 	%r819, %r819, -4;
	mul.hi.u64 	%rd134, %rd133, 297528130221121801;
	mul.lo.s64 	%rd135, %rd134, 62;
	sub.s64 	%rd136, %rd133, %rd135;
	add.s64 	%rd137, %rd107, %rd136;
	ld.const.u8 	%rs12, [%rd137];
	cvt.u64.u32 	%rd138, %r819;
	add.s64 	%rd139, %rd2, %rd138;
	st.local.u8 	[%rd139], %rs12;
	mul.hi.u64 	%rd140, %rd224, 5236159522586402149;
	shr.u64 	%rd224, %rd140, 22;
$L__BB0_10:
	setp.eq.s32 	%p8, %r10, 0;
	@%p8 bra 	$L__BB0_15;
	setp.eq.s32 	%p9, %r10, 1;
	@%p9 bra 	$L__BB0_13;
	add.s32 	%r107, %r819, -1;
	mov.u64 	%rd141, d_charset;
	shr.u64 	%rd142, %rd224, 1;
	mul.hi.u64 	%rd143, %rd142, -8925843906633654007;
	shr.u64 	%rd144, %rd143, 4;
	mul.lo.s64 	%rd145, %rd144, 62;
	sub.s64 	%rd146, %rd224, %rd145;
	add.s64 	%rd147, %rd141, %rd146;
	ld.const.u8 	%rs13, [%rd147];
	cvt.u64.u32 	%rd148, %r107;
	add.s64 	%rd149, %rd2, %rd148;
	st.local.u8 	[%rd149], %rs13;
	add.s32 	%r819, %r819, -2;
	mul.hi.u64 	%rd150, %rd144, 595056260442243601;
	shr.u64 	%rd151, %rd150, 1;
	mul.lo.s64 	%rd152, %rd151, 62;
	sub.s64 	%rd153, %rd144, %rd152;
	add.s64 	%rd154, %rd141, %rd153;
	ld.const.u8 	%rs14, [%rd154];
	cvt.u64.u32 	%rd155, %r819;
	add.s64 	%rd156, %rd2, %rd155;
	st.local.u8 	[%rd156], %rs14;
	mul.hi.u64 	%rd157, %rd224, 2457006494729263899;
	shr.u64 	%rd224, %rd157, 9;
$L__BB0_13:
	ld.param.u32 	%r803, [_Z14crack_passwordiyy_param_0];
	and.b32  	%r108, %r803, 1;
	setp.eq.b32 	%p10, %r108, 1;
	not.pred 	%p11, %p10;
	@%p11 bra 	$L__BB0_15;
	add.s32 	%r109, %r819, -1;
	shr.u64 	%rd158, %rd224, 1;
	mul.hi.u64 	%rd159, %rd158, -8925843906633654007;
	shr.u64 	%rd160, %rd159, 4;
	mul.lo.s64 	%rd161, %rd160, 62;
	sub.s64 	%rd162, %rd224, %rd161;
	mov.u64 	%rd163, d_charset;
	add.s64 	%rd164, %rd163, %rd162;
	ld.const.u8 	%rs15, [%rd164];
	cvt.u64.u32 	%rd165, %r109;
	add.s64 	%rd166, %rd2, %rd165;
	st.local.u8 	[%rd166], %rs15;
$L__BB0_15:
	ld.param.u32 	%r804, [_Z14crack_passwordiyy_param_0];
	setp.lt.s32 	%p12, %r804, 1;
	cvt.s64.s32 	%rd167, %r804;
	add.s64 	%rd168, %rd2, %rd167;
	mov.b16 	%rs16, 0;
	st.local.u8 	[%rd168], %rs16;
	mov.b32 	%r110, 0;
	st.local.v4.u32 	[%rd231], {%r110, %r110, %r110, %r110};
	st.local.v4.u32 	[%rd231+16], {%r110, %r110, %r110, %r110};
	st.local.v4.u32 	[%rd231+32], {%r110, %r110, %r110, %r110};
	st.local.v4.u32 	[%rd231+48], {%r110, %r110, %r110, %r110};
	@%p12 bra 	$L__BB0_28;
	ld.param.u32 	%r805, [_Z14crack_passwordiyy_param_0];
	and.b32  	%r15, %r805, 15;
	setp.lt.u32 	%p13, %r805, 16;
	mov.b32 	%r823, 0;
	@%p13 bra 	$L__BB0_19;
	ld.param.u32 	%r806, [_Z14crack_passwordiyy_param_0];
	and.b32  	%r823, %r806, 2147483632;
	neg.s32 	%r821, %r823;
	add.s64 	%rd226, %rd2, 7;
	mov.u64 	%rd227, %rd231;
$L__BB0_18:
	.pragma "nounroll";
	ld.local.u8 	%r112, [%rd226+-7];
	shl.b32 	%r113, %r112, 24;
	ld.local.v4.u32 	{%r114, %r115, %r116, %r117}, [%rd227];
	or.b32  	%r118, %r113, %r114;
	ld.local.s8 	%r119, [%rd226+-6];
	shl.b32 	%r120, %r119, 16;
	or.b32  	%r121, %r120, %r118;
	ld.local.s8 	%rs17, [%rd226+-5];
	mul.wide.s16 	%r122, %rs17, 256;
	or.b32  	%r123, %r122, %r121;
	ld.local.s8 	%r124, [%rd226+-4];
	or.b32  	%r125, %r123, %r124;
	ld.local.u8 	%r126, [%rd226+-3];
	shl.b32 	%r127, %r126, 24;
	or.b32  	%r128, %r127, %r115;
	ld.local.s8 	%r129, [%rd226+-2];
	shl.b32 	%r130, %r129, 16;
	or.b32  	%r131, %r130, %r128;
	ld.local.s8 	%rs18, [%rd226+-1];
	mul.wide.s16 	%r132, %rs18, 256;
	or.b32  	%r133, %r132, %r131;
	ld.local.s8 	%r134, [%rd226];
	or.b32  	%r135, %r133, %r134;
	ld.local.u8 	%r136, [%rd226+1];
	shl.b32 	%r137, %r136, 24;
	or.b32  	%r138, %r137, %r116;
	ld.local.s8 	%r139, [%rd226+2];
	shl.b32 	%r140, %r139, 16;
	or.b32  	%r141, %r140, %r138;
	ld.local.s8 	%rs19, [%rd226+3];
	mul.wide.s16 	%r142, %rs19, 256;
	or.b32  	%r143, %r142, %r141;
	ld.local.s8 	%r144, [%rd226+4];
	or.b32  	%r145, %r143, %r144;
	ld.local.u8 	%r146, [%rd226+5];
	shl.b32 	%r147, %r146, 24;
	or.b32  	%r148, %r147, %r117;
	ld.local.s8 	%r149, [%rd226+6];
	shl.b32 	%r150, %r149, 16;
	or.b32  	%r151, %r150, %r148;
	ld.local.s8 	%rs20, [%rd226+7];
	mul.wide.s16 	%r152, %rs20, 256;
	or.b32  	%r153, %r152, %r151;
	ld.local.s8 	%r154, [%rd226+8];
	or.b32  	%r155, %r153, %r154;
	st.local.v4.u32 	[%rd227], {%r125, %r135, %r145, %r155};
	add.s32 	%r821, %r821, 16;
	add.s64 	%rd227, %rd227, 16;
	add.s64 	%rd226, %rd226, 16;
	setp.ne.s32 	%p14, %r821, 0;
	@%p14 bra 	$L__BB0_18;
$L__BB0_19:
	setp.eq.s32 	%p15, %r15, 0;
	@%p15 bra 	$L__BB0_28;
	ld.param.u32 	%r807, [_Z14crack_passwordiyy_param_0];
	and.b32  	%r21, %r807, 7;
	setp.lt.u32 	%p16, %r15, 8;
	@%p16 bra 	$L__BB0_22;
	cvt.u64.u32 	%rd169, %r823;
	add.s64 	%rd170, %rd2, %rd169;
	ld.local.s8 	%r156, [%rd170];
	shl.b32 	%r157, %r823, 3;
	not.b32 	%r158, %r157;
	and.b32  	%r159, %r158, 24;
	shl.b32 	%r160, %r156, %r159;
	and.b32  	%r161, %r823, 2147483644;
	cvt.u64.u32 	%rd171, %r161;
	add.s64 	%rd172, %rd231, %rd171;
	ld.local.u32 	%r162, [%rd172];
	or.b32  	%r163, %r160, %r162;
	st.local.u32 	[%rd172], %r163;
	add.s32 	%r164, %r823, 1;
	ld.local.s8 	%r165, [%rd170+1];
	shl.b32 	%r166, %r164, 3;
	not.b32 	%r167, %r166;
	and.b32  	%r168, %r167, 24;
	shl.b32 	%r169, %r165, %r168;
	and.b32  	%r170, %r164, 2147483644;
	cvt.u64.u32 	%rd173, %r170;
	add.s64 	%rd174, %rd231, %rd173;
	ld.local.u32 	%r171, [%rd174];
	or.b32  	%r172, %r169, %r171;
	st.local.u32 	[%rd174], %r172;
	add.s32 	%r173, %r823, 2;
	ld.local.s8 	%r174, [%rd170+2];
	shl.b32 	%r175, %r173, 3;
	not.b32 	%r176, %r175;
	and.b32  	%r177, %r176, 24;
	shl.b32 	%r178, %r174, %r177;
	and.b32  	%r179, %r173, -4;
	cvt.u64.u32 	%rd175, %r179;
	add.s64 	%rd176, %rd231, %rd175;
	ld.local.u32 	%r180, [%rd176];
	or.b32  	%r181, %r178, %r180;
	st.local.u32 	[%rd176], %r181;
	add.s32 	%r182, %r823, 3;
	ld.local.s8 	%r183, [%rd170+3];
	and.b32  	%r184, %r182, -4;
	cvt.u64.u32 	%rd177, %r184;
	add.s64 	%rd178, %rd231, %rd177;
	ld.local.u32 	%r185, [%rd178];
	or.b32  	%r186, %r183, %r185;
	st.local.u32 	[%rd178], %r186;
	add.s32 	%r187, %r823, 4;
	ld.local.s8 	%r188, [%rd170+4];
	shl.b32 	%r189, %r188, %r159;
	and.b32  	%r190, %r187, -4;
	cvt.u64.u32 	%rd179, %r190;
	add.s64 	%rd180, %rd231, %rd179;
	ld.local.u32 	%r191, [%rd180];
	or.b32  	%r192, %r189, %r191;
	st.local.u32 	[%rd180], %r192;
	add.s32 	%r193, %r823, 5;
	ld.local.s8 	%r194, [%rd170+5];
	shl.b32 	%r195, %r193, 3;
	not.b32 	%r196, %r195;
	and.b32  	%r197, %r196, 24;
	shl.b32 	%r198, %r194, %r197;
	and.b32  	%r199, %r193, -4;
	cvt.u64.u32 	%rd181, %r199;
	add.s64 	%rd182, %rd231, %rd181;
	ld.local.u32 	%r200, [%rd182];
	or.b32  	%r201, %r198, %r200;
	st.local.u32 	[%rd182], %r201;
	add.s32 	%r202, %r823, 6;
	ld.local.s8 	%r203, [%rd170+6];
	shl.b32 	%r204, %r202, 3;
	not.b32 	%r205, %r204;
	and.b32  	%r206, %r205, 24;
	shl.b32 	%r207, %r203, %r206;
	and.b32  	%r208, %r202, -4;
	cvt.u64.u32 	%rd183, %r208;
	add.s64 	%rd184, %rd231, %rd183;
	ld.local.u32 	%r209, [%rd184];
	or.b32  	%r210, %r207, %r209;
	st.local.u32 	[%rd184], %r210;
	add.s32 	%r211, %r823, 7;
	ld.local.s8 	%r212, [%rd170+7];
	and.b32  	%r213, %r211, -4;
	cvt.u64.u32 	%rd185, %r213;
	add.s64 	%rd186, %rd231, %rd185;
	ld.local.u32 	%r214, [%rd186];
	or.b32  	%r215, %r212, %r214;
	st.local.u32 	[%rd186], %r215;
	add.s32 	%r823, %r823, 8;
$L__BB0_22:
	setp.eq.s32 	%p17, %r21, 0;
	@%p17 bra 	$L__BB0_28;
	ld.param.u32 	%r808, [_Z14crack_passwordiyy_param_0];
	and.b32  	%r24, %r808, 3;
	setp.lt.u32 	%p18, %r21, 4;
	@%p18 bra 	$L__BB0_25;
	cvt.u64.u32 	%rd187, %r823;
	add.s64 	%rd188, %rd2, %rd187;
	ld.local.s8 	%r216, [%rd188];
	shl.b32 	%r217, %r823, 3;
	not.b32 	%r218, %r217;
	and.b32  	%r219, %r218, 24;
	shl.b32 	%r220, %r216, %r219;
	and.b32  	%r221, %r823, -4;
	cvt.u64.u32 	%rd189, %r221;
	add.s64 	%rd190, %rd231, %rd189;
	ld.local.u32 	%r222, [%rd190];
	or.b32  	%r223, %r220, %r222;
	st.local.u32 	[%rd190], %r223;
	add.s32 	%r224, %r823, 1;
	ld.local.s8 	%r225, [%rd188+1];
	shl.b32 	%r226, %r224, 3;
	not.b32 	%r227, %r226;
	and.b32  	%r228, %r227, 24;
	shl.b32 	%r229, %r225, %r228;
	and.b32  	%r230, %r224, -4;
	cvt.u64.u32 	%rd191, %r230;
	add.s64 	%rd192, %rd231, %rd191;
	ld.local.u32 	%r231, [%rd192];
	or.b32  	%r232, %r229, %r231;
	st.local.u32 	[%rd192], %r232;
	add.s32 	%r233, %r823, 2;
	ld.local.s8 	%r234, [%rd188+2];
	shl.b32 	%r235, %r233, 3;
	not.b32 	%r236, %r235;
	and.b32  	%r237, %r236, 24;
	shl.b32 	%r238, %r234, %r237;
	and.b32  	%r239, %r233, -4;
	cvt.u64.u32 	%rd193, %r239;
	add.s64 	%rd194, %rd231, %rd193;
	ld.local.u32 	%r240, [%rd194];
	or.b32  	%r241, %r238, %r240;
	st.local.u32 	[%rd194], %r241;
	add.s32 	%r242, %r823, 3;
	ld.local.s8 	%r243, [%rd188+3];
	shl.b32 	%r244, %r242, 3;
	not.b32 	%r245, %r244;
	and.b32  	%r246, %r245, 24;
	shl.b32 	%r247, %r243, %r246;
	and.b32  	%r248, %r242, -4;
	cvt.u64.u32 	%rd195, %r248;
	add.s64 	%rd196, %rd231, %rd195;
	ld.local.u32 	%r249, [%rd196];
	or.b32  	%r250, %r247, %r249;
	st.local.u32 	[%rd196], %r250;
	add.s32 	%r823, %r823, 4;
$L__BB0_25:
	setp.eq.s32 	%p19, %r24, 0;
	@%p19 bra 	$L__BB0_28;
	shl.b32 	%r826, %r823, 3;
	cvt.u64.u32 	%rd197, %r823;
	add.s64 	%rd228, %rd2, %rd197;
	neg.s32 	%r825, %r24;
$L__BB0_27:
	.pragma "nounroll";
	ld.local.s8 	%r251, [%rd228];
	not.b32 	%r252, %r826;
	and.b32  	%r253, %r252, 24;
	shl.b32 	%r254, %r251, %r253;
	and.b32  	%r255, %r823, -4;
	cvt.u64.u32 	%rd198, %r255;
	add.s64 	%rd199, %rd231, %rd198;
	ld.local.u32 	%r256, [%rd199];
	or.b32  	%r257, %r254, %r256;
	st.local.u32 	[%rd199], %r257;
	add.s32 	%r823, %r823, 1;
	add.s32 	%r826, %r826, 8;
	add.s64 	%rd228, %rd228, 1;
	add.s32 	%r825, %r825, 1;
	setp.ne.s32 	%p20, %r825, 0;
	@%p20 bra 	$L__BB0_27;
$L__BB0_28:
	ld.param.u32 	%r809, [_Z14crack_passwordiyy_param_0];
	cvt.s64.s32 	%rd200, %r809;
	shl.b32 	%r259, %r809, 3;
	not.b32 	%r260, %r259;
	and.b32  	%r261, %r260, 24;
	mov.b32 	%r262, 128;
	shl.b32 	%r263, %r262, %r261;
	shr.s32 	%r264, %r809, 2;
	mul.wide.s32 	%rd201, %r264, 4;
	add.s64 	%rd202, %rd231, %rd201;
	ld.local.u32 	%r265, [%rd202];
	or.b32  	%r266, %r265, %r263;
	st.local.u32 	[%rd202], %r266;
	shr.u64 	%rd203, %rd200, 29;
	cvt.u32.u64 	%r267, %rd203;
	st.local.v2.u32 	[%rd231+56], {%r267, %r259};
	add.s64 	%rd229, %rd231, 40;
	ld.local.u32 	%r828, [%rd231+40];
	mov.b32 	%r829, 0;
$L__BB0_29:
	add.s64 	%rd21, %rd229, 16;
	ld.local.v2.u32 	{%r39, %r268}, [%rd229+16];
	shf.l.wrap.b32 	%r269, %r39, %r39, 15;
	shf.l.wrap.b32 	%r270, %r39, %r39, 13;
	xor.b32  	%r271, %r269, %r270;
	shr.u32 	%r272, %r39, 10;
	xor.b32  	%r273, %r271, %r272;
	ld.local.u32 	%r274, [%rd229+-4];
	add.s32 	%r275, %r273, %r274;
	ld.local.v4.u32 	{%r276, %r277, %r278, %r279}, [%rd229+-40];
	mov.b64 	%rd204, {%r278, %r279};
	shf.l.wrap.b32 	%r280, %r277, %r277, 25;
	shf.l.wrap.b32 	%r281, %r277, %r277, 14;
	xor.b32  	%r282, %r280, %r281;
	shr.u32 	%r283, %r277, 3;
	xor.b32  	%r284, %r282, %r283;
	add.s32 	%r285, %r275, %r276;
	add.s32 	%r286, %r285, %r284;
	shf.l.wrap.b32 	%r287, %r268, %r268, 15;
	shf.l.wrap.b32 	%r288, %r268, %r268, 13;
	xor.b32  	%r289, %r287, %r288;
	shr.u32 	%r290, %r268, 10;
	xor.b32  	%r291, %r289, %r290;
	add.s32 	%r292, %r291, %r828;
	shf.l.wrap.b32 	%r293, %r278, %r278, 25;
	shf.l.wrap.b32 	%r294, %r278, %r278, 14;
	xor.b32  	%r295, %r293, %r294;
	shr.u32 	%r296, %r278, 3;
	xor.b32  	%r297, %r295, %r296;
	add.s32 	%r298, %r292, %r277;
	add.s32 	%r299, %r298, %r297;
	st.local.v2.u32 	[%rd229+24], {%r286, %r299};
	shf.l.wrap.b32 	%r300, %r286, %r286, 15;
	shf.l.wrap.b32 	%r301, %r286, %r286, 13;
	xor.b32  	%r302, %r300, %r301;
	shr.u32 	%r303, %r286, 10;
	xor.b32  	%r304, %r302, %r303;
	ld.local.u32 	%r305, [%rd229+4];
	add.s32 	%r306, %r304, %r305;
	shf.l.wrap.b32 	%r307, %r279, %r279, 25;
	shf.l.wrap.b32 	%r308, %r279, %r279, 14;
	xor.b32  	%r309, %r307, %r308;
	shr.u32 	%r310, %r279, 3;
	xor.b32  	%r311, %r309, %r310;
	add.s32 	%r312, %r306, %r278;
	add.s32 	%r313, %r312, %r311;
	st.local.u32 	[%rd229+32], %r313;
	shf.l.wrap.b32 	%r314, %r299, %r299, 15;
	shf.l.wrap.b32 	%r315, %r299, %r299, 13;
	xor.b32  	%r316, %r314, %r315;
	shr.u32 	%r317, %r299, 10;
	xor.b32  	%r318, %r316, %r317;
	ld.local.u32 	%r319, [%rd229+8];
	add.s32 	%r320, %r318, %r319;
	ld.local.u32 	%r321, [%rd229+-24];
	shf.l.wrap.b32 	%r322, %r321, %r321, 25;
	shf.l.wrap.b32 	%r323, %r321, %r321, 14;
	xor.b32  	%r324, %r322, %r323;
	shr.u32 	%r325, %r321, 3;
	xor.b32  	%r326, %r324, %r325;
	{ .reg .b32 tmp; mov.b64 {tmp, %r327}, %rd204; }
	add.s32 	%r328, %r320, %r327;
	add.s32 	%r329, %r328, %r326;
	st.local.u32 	[%rd229+36], %r329;
	add.s32 	%r829, %r829, 4;
	setp.ne.s32 	%p21, %r829, 48;
	mov.u32 	%r828, %r39;
	mov.u64 	%rd229, %rd21;
	@%p21 bra 	$L__BB0_29;
	mov.u64 	%rd206, k;
	add.s64 	%rd230, %rd206, 8;
	mov.b32 	%r838, 528734635;
	mov.b32 	%r837, -1694144372;
	mov.b32 	%r836, 1359893119;
	mov.b32 	%r835, -1521486534;
	mov.b32 	%r834, 1013904242;
	mov.b32 	%r833, -1150833019;
	mov.b32 	%r832, 1779033703;
	mov.b32 	%r831, 1541459225;
	mov.b32 	%r830, 0;
$L__BB0_31:
	shf.l.wrap.b32 	%r339, %r836, %r836, 26;
	shf.l.wrap.b32 	%r340, %r836, %r836, 21;
	xor.b32  	%r341, %r339, %r340;
	shf.l.wrap.b32 	%r342, %r836, %r836, 7;
	xor.b32  	%r343, %r341, %r342;
	and.b32  	%r344, %r836, %r837;
	not.b32 	%r345, %r836;
	and.b32  	%r346, %r838, %r345;
	or.b32  	%r347, %r344, %r346;
	ld.const.u32 	%r348, [%rd230+-8];
	ld.local.v4.u32 	{%r349, %r350, %r351, %r352}, [%rd231];
	add.s32 	%r353, %r343, %r347;
	add.s32 	%r354, %r353, %r831;
	add.s32 	%r355, %r354, %r348;
	add.s32 	%r356, %r355, %r349;
	shf.l.wrap.b32 	%r357, %r832, %r832, 30;
	shf.l.wrap.b32 	%r358, %r832, %r832, 19;
	xor.b32  	%r359, %r357, %r358;
	shf.l.wrap.b32 	%r360, %r832, %r832, 10;
	xor.b32  	%r361, %r359, %r360;
	xor.b32  	%r362, %r833, %r834;
	and.b32  	%r363, %r832, %r362;
	and.b32  	%r364, %r833, %r834;
	xor.b32  	%r365, %r363, %r364;
	add.s32 	%r366, %r361, %r365;
	add.s32 	%r831, %r356, %r835;
	add.s32 	%r835, %r366, %r356;
	shf.l.wrap.b32 	%r367, %r831, %r831, 26;
	shf.l.wrap.b32 	%r368, %r831, %r831, 21;
	xor.b32  	%r369, %r367, %r368;
	shf.l.wrap.b32 	%r370, %r831, %r831, 7;
	xor.b32  	%r371, %r369, %r370;
	and.b32  	%r372, %r831, %r836;
	not.b32 	%r373, %r831;
	and.b32  	%r374, %r837, %r373;
	or.b32  	%r375, %r372, %r374;
	ld.const.u32 	%r376, [%rd230+-4];
	add.s32 	%r377, %r371, %r375;
	add.s32 	%r378, %r377, %r838;
	add.s32 	%r379, %r378, %r376;
	add.s32 	%r380, %r379, %r350;
	shf.l.wrap.b32 	%r381, %r835, %r835, 30;
	shf.l.wrap.b32 	%r382, %r835, %r835, 19;
	xor.b32  	%r383, %r381, %r382;
	shf.l.wrap.b32 	%r384, %r835, %r835, 10;
	xor.b32  	%r385, %r383, %r384;
	xor.b32  	%r386, %r832, %r833;
	and.b32  	%r387, %r835, %r386;
	and.b32  	%r388, %r832, %r833;
	xor.b32  	%r389, %r387, %r388;
	add.s32 	%r390, %r385, %r389;
	add.s32 	%r838, %r380, %r834;
	add.s32 	%r834, %r390, %r380;
	shf.l.wrap.b32 	%r391, %r838, %r838, 26;
	shf.l.wrap.b32 	%r392, %r838, %r838, 21;
	xor.b32  	%r393, %r391, %r392;
	shf.l.wrap.b32 	%r394, %r838, %r838, 7;
	xor.b32  	%r395, %r393, %r394;
	and.b32  	%r396, %r838, %r831;
	not.b32 	%r397, %r838;
	and.b32  	%r398, %r836, %r397;
	or.b32  	%r399, %r396, %r398;
	ld.const.u32 	%r400, [%rd230];
	add.s32 	%r401, %r395, %r399;
	add.s32 	%r402, %r401, %r837;
	add.s32 	%r403, %r402, %r400;
	add.s32 	%r404, %r403, %r351;
	shf.l.wrap.b32 	%r405, %r834, %r834, 30;
	shf.l.wrap.b32 	%r406, %r834, %r834, 19;
	xor.b32  	%r407, %r405, %r406;
	shf.l.wrap.b32 	%r408, %r834, %r834, 10;
	xor.b32  	%r409, %r407, %r408;
	xor.b32  	%r410, %r835, %r832;
	and.b32  	%r411, %r834, %r410;
	and.b32  	%r412, %r835, %r832;
	xor.b32  	%r413, %r411, %r412;
	add.s32 	%r414, %r409, %r413;
	add.s32 	%r837, %r404, %r833;
	add.s32 	%r833, %r414, %r404;
	shf.l.wrap.b32 	%r415, %r837, %r837, 26;
	shf.l.wrap.b32 	%r416, %r837, %r837, 21;
	xor.b32  	%r417, %r415, %r416;
	shf.l.wrap.b32 	%r418, %r837, %r837, 7;
	xor.b32  	%r419, %r417, %r418;
	and.b32  	%r420, %r837, %r838;
	not.b32 	%r421, %r837;
	and.b32  	%r422, %r831, %r421;
	or.b32  	%r423, %r420, %r422;
	ld.const.u32 	%r424, [%rd230+4];
	add.s32 	%r425, %r419, %r423;
	add.s32 	%r426, %r425, %r836;
	add.s32 	%r427, %r426, %r424;
	add.s32 	%r428, %r427, %r352;
	shf.l.wrap.b32 	%r429, %r833, %r833, 30;
	shf.l.wrap.b32 	%r430, %r833, %r833, 19;
	xor.b32  	%r431, %r429, %r430;
	shf.l.wrap.b32 	%r432, %r833, %r833, 10;
	xor.b32  	%r433, %r431, %r432;
	xor.b32  	%r434, %r834, %r835;
	and.b32  	%r435, %r833, %r434;
	and.b32  	%r436, %r834, %r835;
	xor.b32  	%r437, %r435, %r436;
	add.s32 	%r438, %r433, %r437;
	add.s32 	%r836, %r428, %r832;
	add.s32 	%r832, %r438, %r428;
	add.s32 	%r830, %r830, 4;
	add.s64 	%rd231, %rd231, 16;
	add.s64 	%rd230, %rd230, 16;
	setp.ne.s32 	%p22, %r830, 64;
	@%p22 bra 	$L__BB0_31;
	add.s32 	%r58, %r832, 1779033703;
	add.s32 	%r59, %r833, -1150833019;
	add.s32 	%r60, %r834, 1013904242;
	add.s32 	%r61, %r835, -1521486534;
	add.s32 	%r62, %r836, 1359893119;
	add.s32 	%r63, %r837, -1694144372;
	add.s32 	%r64, %r838, 528734635;
	add.s32 	%r65, %r831, 1541459225;
	setp.lt.u32 	%p23, %r58, -1610612736;
	selp.b32 	%r439, 48, 87, %p23;
	shr.u32 	%r440, %r58, 28;
	add.s32 	%r441, %r439, %r440;
	cvt.u16.u32 	%rs21, %r441;
	ld.const.u8 	%rs22, [d_target_hash];
	setp.ne.s16 	%p24, %rs22, %rs21;
	@%p24 bra 	$L__BB0_49;
	and.b32  	%r442, %r65, 14;
	setp.lt.u32 	%p25, %r442, 10;
	selp.b32 	%r443, 48, 87, %p25;
	and.b32  	%r445, %r65, 15;
	add.s32 	%r446, %r443, %r445;
	cvt.u16.u32 	%rs23, %r446;
	and.b16  	%rs24, %rs23, 255;
	shr.u32 	%r447, %r65, 4;
	and.b32  	%r448, %r447, 15;
	and.b32  	%r449, %r65, 224;
	setp.lt.u32 	%p26, %r449, 160;
	selp.b32 	%r450, 48, 87, %p26;
	add.s32 	%r452, %r450, %r448;
	cvt.u16.u32 	%rs25, %r452;
	and.b16  	%rs26, %rs25, 255;
	and.b32  	%r453, %r65, 3584;
	setp.lt.u32 	%p27, %r453, 2560;
	selp.b32 	%r454, 48, 87, %p27;
	shr.u32 	%r456, %r65, 8;
	and.b32  	%r457, %r456, 15;
	add.s32 	%r458, %r454, %r457;
	cvt.u16.u32 	%rs27, %r458;
	and.b16  	%rs28, %rs27, 255;
	shr.u32 	%r459, %r65, 12;
	and.b32  	%r460, %r459, 15;
	and.b32  	%r461, %r65, 57344;
	setp.lt.u32 	%p28, %r461, 40960;
	selp.b32 	%r462, 48, 87, %p28;
	add.s32 	%r464, %r462, %r460;
	cvt.u16.u32 	%rs29, %r464;
	and.b16  	%rs30, %rs29, 255;
	and.b32  	%r465, %r65, 917504;
	setp.lt.u32 	%p29, %r465, 655360;
	selp.b32 	%r466, 48, 87, %p29;
	shr.u32 	%r468, %r65, 16;
	and.b32  	%r469, %r468, 15;
	add.s32 	%r470, %r466, %r469;
	cvt.u16.u32 	%rs31, %r470;
	and.b16  	%rs32, %rs31, 255;
	shr.u32 	%r471, %r65, 20;
	and.b32  	%r472, %r471, 15;
	and.b32  	%r473, %r65, 14680064;
	setp.lt.u32 	%p30, %r473, 10485760;
	selp.b32 	%r474, 48, 87, %p30;
	add.s32 	%r476, %r474, %r472;
	cvt.u16.u32 	%rs33, %r476;
	and.b16  	%rs34, %rs33, 255;
	and.b32  	%r477, %r65, 234881024;
	setp.lt.u32 	%p31, %r477, 167772160;
	selp.b32 	%r478, 48, 87, %p31;
	shr.u32 	%r480, %r65, 24;
	and.b32  	%r481, %r480, 15;
	add.s32 	%r482, %r478, %r481;
	cvt.u16.u32 	%rs35, %r482;
	and.b16  	%rs36, %rs35, 255;
	shr.u32 	%r483, %r65, 28;
	setp.lt.u32 	%p32, %r65, -1610612736;
	selp.b32 	%r484, 48, 87, %p32;
	add.s32 	%r486, %r484, %r483;
	cvt.u16.u32 	%rs37, %r486;
	and.b16  	%rs38, %rs37, 255;
	and.b32  	%r487, %r64, 14;
	setp.lt.u32 	%p33, %r487, 10;
	selp.b32 	%r488, 48, 87, %p33;
	and.b32  	%r490, %r64, 15;
	add.s32 	%r491, %r488, %r490;
	cvt.u16.u32 	%rs39, %r491;
	and.b16  	%rs40, %rs39, 255;
	shr.u32 	%r492, %r64, 4;
	and.b32  	%r493, %r492, 15;
	and.b32  	%r494, %r64, 224;
	setp.lt.u32 	%p34, %r494, 160;
	selp.b32 	%r495, 48, 87, %p34;
	add.s32 	%r497, %r495, %r493;
	cvt.u16.u32 	%rs41, %r497;
	and.b16  	%rs42, %rs41, 255;
	and.b32  	%r498, %r64, 3584;
	setp.lt.u32 	%p35, %r498, 2560;
	selp.b32 	%r499, 48, 87, %p35;
	shr.u32 	%r501, %r64, 8;
	and.b32  	%r502, %r501, 15;
	add.s32 	%r503, %r499, %r502;
	cvt.u16.u32 	%rs43, %r503;
	and.b16  	%rs44, %rs43, 255;
	shr.u32 	%r504, %r64, 12;
	and.b32  	%r505, %r504, 15;
	and.b32  	%r506, %r64, 57344;
	setp.lt.u32 	%p36, %r506, 40960;
	selp.b32 	%r507, 48, 87, %p36;
	add.s32 	%r509, %r507, %r505;
	cvt.u16.u32 	%rs45, %r509;
	and.b16  	%rs46, %rs45, 255;
	and.b32  	%r510, %r64, 917504;
	setp.lt.u32 	%p37, %r510, 655360;
	selp.b32 	%r511, 48, 87, %p37;
	shr.u32 	%r513, %r64, 16;
	and.b32  	%r514, %r513, 15;
	add.s32 	%r515, %r511, %r514;
	cvt.u16.u32 	%rs47, %r515;
	and.b16  	%rs48, %rs47, 255;
	shr.u32 	%r516, %r64, 20;
	and.b32  	%r517, %r516, 15;
	and.b32  	%r518, %r64, 14680064;
	setp.lt.u32 	%p38, %r518, 10485760;
	selp.b32 	%r519, 48, 87, %p38;
	add.s32 	%r521, %r519, %r517;
	cvt.u16.u32 	%rs49, %r521;
	and.b16  	%rs50, %rs49, 255;
	and.b32  	%r522, %r64, 234881024;
	setp.lt.u32 	%p39, %r522, 167772160;
	selp.b32 	%r523, 48, 87, %p39;
	shr.u32 	%r525, %r64, 24;
	and.b32  	%r526, %r525, 15;
	add.s32 	%r527, %r523, %r526;
	cvt.u16.u32 	%rs51, %r527;
	and.b16  	%rs52, %rs51, 255;
	shr.u32 	%r528, %r64, 28;
	setp.lt.u32 	%p40, %r64, -1610612736;
	selp.b32 	%r529, 48, 87, %p40;
	add.s32 	%r531, %r529, %r528;
	cvt.u16.u32 	%rs53, %r531;
	and.b16  	%rs54, %rs53, 255;
	and.b32  	%r532, %r63, 14;
	setp.lt.u32 	%p41, %r532, 10;
	selp.b32 	%r533, 48, 87, %p41;
	and.b32  	%r535, %r63, 15;
	add.s32 	%r536, %r533, %r535;
	cvt.u16.u32 	%rs55, %r536;
	and.b16  	%rs56, %rs55, 255;
	shr.u32 	%r537, %r63, 4;
	and.b32  	%r538, %r537, 15;
	and.b32  	%r539, %r63, 224;
	setp.lt.u32 	%p42, %r539, 160;
	selp.b32 	%r540, 48, 87, %p42;
	add.s32 	%r542, %r540, %r538;
	cvt.u16.u32 	%rs57, %r542;
	and.b16  	%rs58, %rs57, 255;
	and.b32  	%r543, %r63, 3584;
	setp.lt.u32 	%p43, %r543, 2560;
	selp.b32 	%r544, 48, 87, %p43;
	shr.u32 	%r546, %r63, 8;
	and.b32  	%r547, %r546, 15;
	add.s32 	%r548, %r544, %r547;
	cvt.u16.u32 	%rs59, %r548;
	and.b16  	%rs60, %rs59, 255;
	shr.u32 	%r549, %r63, 12;
	and.b32  	%r550, %r549, 15;
	and.b32  	%r551, %r63, 57344;
	setp.lt.u32 	%p44, %r551, 40960;
	selp.b32 	%r552, 48, 87, %p44;
	add.s32 	%r554, %r552, %r550;
	cvt.u16.u32 	%rs61, %r554;
	and.b16  	%rs62, %rs61, 255;
	and.b32  	%r555, %r63, 917504;
	setp.lt.u32 	%p45, %r555, 655360;
	selp.b32 	%r556, 48, 87, %p45;
	shr.u32 	%r558, %r63, 16;
	and.b32  	%r559, %r558, 15;
	add.s32 	%r560, %r556, %r559;
	cvt.u16.u32 	%rs63, %r560;
	and.b16  	%rs64, %rs63, 255;
	shr.u32 	%r561, %r63, 20;
	and.b32  	%r562, %r561, 15;
	and.b32  	%r563, %r63, 14680064;
	setp.lt.u32 	%p46, %r563, 10485760;
	selp.b32 	%r564, 48, 87, %p46;
	add.s32 	%r566, %r564, %r562;
	cvt.u16.u32 	%rs65, %r566;
	and.b16  	%rs66, %rs65, 255;
	and.b32  	%r567, %r63, 234881024;
	setp.lt.u32 	%p47, %r567, 167772160;
	selp.b32 	%r568, 48, 87, %p47;
	shr.u32 	%r570, %r63, 24;
	and.b32  	%r571, %r570, 15;
	add.s32 	%r572, %r568, %r571;
	cvt.u16.u32 	%rs67, %r572;
	and.b16  	%rs68, %rs67, 255;
	shr.u32 	%r573, %r63, 28;
	setp.lt.u32 	%p48, %r63, -1610612736;
	selp.b32 	%r574, 48, 87, %p48;
	add.s32 	%r576, %r574, %r573;
	cvt.u16.u32 	%rs69, %r576;
	and.b16  	%rs70, %rs69, 255;
	and.b32  	%r577, %r62, 14;
	setp.lt.u32 	%p49, %r577, 10;
	selp.b32 	%r578, 48, 87, %p49;
	and.b32  	%r580, %r62, 15;
	add.s32 	%r581, %r578, %r580;
	cvt.u16.u32 	%rs71, %r581;
	and.b16  	%rs72, %rs71, 255;
	shr.u32 	%r582, %r62, 4;
	and.b32  	%r583, %r582, 15;
	and.b32  	%r584, %r62, 224;
	setp.lt.u32 	%p50, %r584, 160;
	selp.b32 	%r585, 48, 87, %p50;
	add.s32 	%r587, %r585, %r583;
	cvt.u16.u32 	%rs73, %r587;
	and.b16  	%rs74, %rs73, 255;
	and.b32  	%r588, %r62, 3584;
	setp.lt.u32 	%p51, %r588, 2560;
	selp.b32 	%r589, 48, 87, %p51;
	shr.u32 	%r591, %r62, 8;
	and.b32  	%r592, %r591, 15;
	add.s32 	%r593, %r589, %r592;
	cvt.u16.u32 	%rs75, %r593;
	and.b16  	%rs76, %rs75, 255;
	shr.u32 	%r594, %r62, 12;
	and.b32  	%r595, %r594, 15;
	and.b32  	%r596, %r62, 57344;
	setp.lt.u32 	%p52, %r596, 40960;
	selp.b32 	%r597, 48, 87, %p52;
	add.s32 	%r599, %r597, %r595;
	cvt.u16.u32 	%rs77, %r599;
	and.b16  	%rs78, %rs77, 255;
	and.b32  	%r600, %r62, 917504;
	setp.lt.u32 	%p53, %r600, 655360;
	selp.b32 	%r601, 48, 87, %p53;
	shr.u32 	%r603, %r62, 16;
	and.b32  	%r604, %r603, 15;
	add.s32 	%r605, %r601, %r604;
	cvt.u16.u32 	%rs79, %r605;
	and.b16  	%rs80, %rs79, 255;
	shr.u32 	%r606, %r62, 20;
	and.b32  	%r607, %r606, 15;
	and.b32  	%r608, %r62, 14680064;
	setp.lt.u32 	%p54, %r608, 10485760;
	selp.b32 	%r609, 48, 87, %p54;
	add.s32 	%r611, %r609, %r607;
	cvt.u16.u32 	%rs81, %r611;
	and.b16  	%rs82, %rs81, 255;
	and.b32  	%r612, %r62, 234881024;
	setp.lt.u32 	%p55, %r612, 167772160;
	selp.b32 	%r613, 48, 87, %p55;
	shr.u32 	%r615, %r62, 24;
	and.b32  	%r616, %r615, 15;
	add.s32 	%r617, %r613, %r616;
	cvt.u16.u32 	%rs83, %r617;
	and.b16  	%rs84, %rs83, 255;
	shr.u32 	%r618, %r62, 28;
	setp.lt.u32 	%p56, %r62, -1610612736;
	selp.b32 	%r619, 48, 87, %p56;
	add.s32 	%r621, %r619, %r618;
	cvt.u16.u32 	%rs85, %r621;
	and.b16  	%rs86, %rs85, 255;
	and.b32  	%r622, %r61, 14;
	setp.lt.u32 	%p57, %r622, 10;
	selp.b32 	%r623, 48, 87, %p57;
	and.b32  	%r625, %r61, 15;
	add.s32 	%r626, %r623, %r625;
	cvt.u16.u32 	%rs87, %r626;
	and.b16  	%rs88, %rs87, 255;
	shr.u32 	%r627, %r61, 4;
	and.b32  	%r628, %r627, 15;
	and.b32  	%r629, %r61, 224;
	setp.lt.u32 	%p58, %r629, 160;
	selp.b32 	%r630, 48, 87, %p58;
	add.s32 	%r632, %r630, %r628;
	cvt.u16.u32 	%rs89, %r632;
	and.b16  	%rs90, %rs89, 255;
	and.b32  	%r633, %r61, 3584;
	setp.lt.u32 	%p59, %r633, 2560;
	selp.b32 	%r634, 48, 87, %p59;
	shr.u32 	%r636, %r61, 8;
	and.b32  	%r637, %r636, 15;
	add.s32 	%r638, %r634, %r637;
	cvt.u16.u32 	%rs91, %r638;
	and.b16  	%rs92, %rs91, 255;
	shr.u32 	%r639, %r61, 12;
	and.b32  	%r640, %r639, 15;
	and.b32  	%r641, %r61, 57344;
	setp.lt.u32 	%p60, %r641, 40960;
	selp.b32 	%r642, 48, 87, %p60;
	add.s32 	%r644, %r642, %r640;
	cvt.u16.u32 	%rs93, %r644;
	and.b16  	%rs94, %rs93, 255;
	and.b32  	%r645, %r61, 917504;
	setp.lt.u32 	%p61, %r645, 655360;
	selp.b32 	%r646, 48, 87, %p61;
	shr.u32 	%r648, %r61, 16;
	and.b32  	%r649, %r648, 15;
	add.s32 	%r650, %r646, %r649;
	cvt.u16.u32 	%rs95, %r650;
	and.b16  	%rs96, %rs95, 255;
	shr.u32 	%r651, %r61, 20;
	and.b32  	%r652, %r651, 15;
	and.b32  	%r653, %r61, 14680064;
	setp.lt.u32 	%p62, %r653, 10485760;
	selp.b32 	%r654, 48, 87, %p62;
	add.s32 	%r656, %r654, %r652;
	cvt.u16.u32 	%rs97, %r656;
	and.b16  	%rs98, %rs97, 255;
	and.b32  	%r657, %r61, 234881024;
	setp.lt.u32 	%p63, %r657, 167772160;
	selp.b32 	%r658, 48, 87, %p63;
	shr.u32 	%r660, %r61, 24;
	and.b32  	%r661, %r660, 15;
	add.s32 	%r662, %r658, %r661;
	cvt.u16.u32 	%rs99, %r662;
	and.b16  	%rs100, %rs99, 255;
	shr.u32 	%r663, %r61, 28;
	setp.lt.u32 	%p64, %r61, -1610612736;
	selp.b32 	%r664, 48, 87, %p64;
	add.s32 	%r666, %r664, %r663;
	cvt.u16.u32 	%rs101, %r666;
	and.b16  	%rs102, %rs101, 255;
	and.b32  	%r667, %r60, 14;
	setp.lt.u32 	%p65, %r667, 10;
	selp.b32 	%r668, 48, 87, %p65;
	and.b32  	%r670, %r60, 15;
	add.s32 	%r671, %r668, %r670;
	cvt.u16.u32 	%rs103, %r671;
	and.b16  	%rs104, %rs103, 255;
	shr.u32 	%r672, %r60, 4;
	and.b32  	%r673, %r672, 15;
	and.b32  	%r674, %r60, 224;
	setp.lt.u32 	%p66, %r674, 160;
	selp.b32 	%r675, 48, 87, %p66;
	add.s32 	%r677, %r675, %r673;
	cvt.u16.u32 	%rs105, %r677;
	and.b16  	%rs106, %rs105, 255;
	and.b32  	%r678, %r60, 3584;
	setp.lt.u32 	%p67, %r678, 2560;
	selp.b32 	%r679, 48, 87, %p67;
	shr.u32 	%r681, %r60, 8;
	and.b32  	%r682, %r681, 15;
	add.s32 	%r683, %r679, %r682;
	cvt.u16.u32 	%rs107, %r683;
	and.b16  	%rs108, %rs107, 255;
	shr.u32 	%r684, %r60, 12;
	and.b32  	%r685, %r684, 15;
	and.b32  	%r686, %r60, 57344;
	setp.lt.u32 	%p68, %r686, 40960;
	selp.b32 	%r687, 48, 87, %p68;
	add.s32 	%r689, %r687, %r685;
	cvt.u16.u32 	%rs109, %r689;
	and.b16  	%rs110, %rs109, 255;
	and.b32  	%r690, %r60, 917504;
	setp.lt.u32 	%p69, %r690, 655360;
	selp.b32 	%r691, 48, 87, %p69;
	shr.u32 	%r693, %r60, 16;
	and.b32  	%r694, %r693, 15;
	add.s32 	%r695, %r691, %r694;
	cvt.u16.u32 	%rs111, %r695;
	and.b16  	%rs112, %rs111, 255;
	shr.u32 	%r696, %r60, 20;
	and.b32  	%r697, %r696, 15;
	and.b32  	%r698, %r60, 14680064;
	setp.lt.u32 	%p70, %r698, 10485760;
	selp.b32 	%r699, 48, 87, %p70;
	add.s32 	%r701, %r699, %r697;
	cvt.u16.u32 	%rs113, %r701;
	and.b16  	%rs114, %rs113, 255;
	and.b32  	%r702, %r60, 234881024;
	setp.lt.u32 	%p71, %r702, 167772160;
	selp.b32 	%r703, 48, 87, %p71;
	shr.u32 	%r705, %r60, 24;
	and.b32  	%r706, %r705, 15;
	add.s32 	%r707, %r703, %r706;
	cvt.u16.u32 	%rs115, %r707;
	and.b16  	%rs116, %rs115, 255;
	shr.u32 	%r708, %r60, 28;
	setp.lt.u32 	%p72, %r60, -1610612736;
	selp.b32 	%r709, 48, 87, %p72;
	add.s32 	%r711, %r709, %r708;
	cvt.u16.u32 	%rs117, %r711;
	and.b16  	%rs118, %rs117, 255;
	and.b32  	%r712, %r59, 14;
	setp.lt.u32 	%p73, %r712, 10;
	selp.b32 	%r713, 48, 87, %p73;
	and.b32  	%r715, %r59, 15;
	add.s32 	%r716, %r713, %r715;
	cvt.u16.u32 	%rs119, %r716;
	and.b16  	%rs120, %rs119, 255;
	shr.u32 	%r717, %r59, 4;
	and.b32  	%r718, %r717, 15;
	and.b32  	%r719, %r59, 224;
	setp.lt.u32 	%p74, %r719, 160;
	selp.b32 	%r720, 48, 87, %p74;
	add.s32 	%r722, %r720, %r718;
	cvt.u16.u32 	%rs121, %r722;
	and.b16  	%rs122, %rs121, 255;
	and.b32  	%r723, %r59, 3584;
	setp.lt.u32 	%p75, %r723, 2560;
	selp.b32 	%r724, 48, 87, %p75;
	shr.u32 	%r726, %r59, 8;
	and.b32  	%r727, %r726, 15;
	add.s32 	%r728, %r724, %r727;
	cvt.u16.u32 	%rs123, %r728;
	and.b16  	%rs124, %rs123, 255;
	shr.u32 	%r729, %r59, 12;
	and.b32  	%r730, %r729, 15;
	and.b32  	%r731, %r59, 57344;
	setp.lt.u32 	%p76, %r731, 40960;
	selp.b32 	%r732, 48, 87, %p76;
	add.s32 	%r734, %r732, %r730;
	cvt.u16.u32 	%rs125, %r734;
	and.b16  	%rs126, %rs125, 255;
	and.b32  	%r735, %r59, 917504;
	setp.lt.u32 	%p77, %r735, 655360;
	selp.b32 	%r736, 48, 87, %p77;
	shr.u32 	%r738, %r59, 16;
	and.b32  	%r739, %r738, 15;
	add.s32 	%r740, %r736, %r739;
	cvt.u16.u32 	%rs127, %r740;
	and.b16  	%rs128, %rs127, 255;
	shr.u32 	%r741, %r59, 20;
	and.b32  	%r742, %r741, 15;
	and.b32  	%r743, %r59, 14680064;
	setp.lt.u32 	%p78, %r743, 10485760;
	selp.b32 	%r744, 48, 87, %p78;
	add.s32 	%r746, %r744, %r742;
	cvt.u16.u32 	%rs129, %r746;
	and.b16  	%rs130, %rs129, 255;
	and.b32  	%r747, %r59, 234881024;
	setp.lt.u32 	%p79, %r747, 167772160;
	selp.b32 	%r748, 48, 87, %p79;
	shr.u32 	%r750, %r59, 24;
	and.b32  	%r751, %r750, 15;
	add.s32 	%r752, %r748, %r751;
	cvt.u16.u32 	%rs131, %r752;
	and.b16  	%rs132, %rs131, 255;
	shr.u32 	%r753, %r59, 28;
	setp.lt.u32 	%p80, %r59, -1610612736;
	selp.b32 	%r754, 48, 87, %p80;
	add.s32 	%r756, %r754, %r753;
	cvt.u16.u32 	%rs133, %r756;
	and.b16  	%rs134, %rs133, 255;
	and.b32  	%r757, %r58, 14;
	setp.lt.u32 	%p81, %r757, 10;
	selp.b32 	%r758, 48, 87, %p81;
	and.b32  	%r760, %r58, 15;
	add.s32 	%r761, %r758, %r760;
	cvt.u16.u32 	%rs135, %r761;
	and.b16  	%rs136, %rs135, 255;
	shr.u32 	%r762, %r58, 4;
	and.b32  	%r763, %r762, 15;
	and.b32  	%r764, %r58, 224;
	setp.lt.u32 	%p82, %r764, 160;
	selp.b32 	%r765, 48, 87, %p82;
	add.s32 	%r767, %r765, %r763;
	cvt.u16.u32 	%rs137, %r767;
	and.b16  	%rs138, %rs137, 255;
	and.b32  	%r768, %r58, 3584;
	setp.lt.u32 	%p83, %r768, 2560;
	selp.b32 	%r769, 48, 87, %p83;
	shr.u32 	%r771, %r58, 8;
	and.b32  	%r772, %r771, 15;
	add.s32 	%r773, %r769, %r772;
	cvt.u16.u32 	%rs139, %r773;
	and.b16  	%rs140, %rs139, 255;
	shr.u32 	%r774, %r58, 12;
	and.b32  	%r775, %r774, 15;
	and.b32  	%r776, %r58, 57344;
	setp.lt.u32 	%p84, %r776, 40960;
	selp.b32 	%r777, 48, 87, %p84;
	add.s32 	%r779, %r777, %r775;
	cvt.u16.u32 	%rs141, %r779;
	and.b16  	%rs142, %rs141, 255;
	and.b32  	%r780, %r58, 917504;
	setp.lt.u32 	%p85, %r780, 655360;
	selp.b32 	%r781, 48, 87, %p85;
	shr.u32 	%r783, %r58, 16;
	and.b32  	%r784, %r783, 15;
	add.s32 	%r785, %r781, %r784;
	cvt.u16.u32 	%rs143, %r785;
	and.b16  	%rs144, %rs143, 255;
	shr.u32 	%r786, %r58, 20;
	and.b32  	%r787, %r786, 15;
	and.b32  	%r788, %r58, 14680064;
	setp.lt.u32 	%p86, %r788, 10485760;
	selp.b32 	%r789, 48, 87, %p86;
	add.s32 	%r791, %r789, %r787;
	cvt.u16.u32 	%rs145, %r791;
	and.b16  	%rs146, %rs145, 255;
	and.b32  	%r792, %r58, 234881024;
	setp.lt.u32 	%p87, %r792, 167772160;
	selp.b32 	%r793, 48, 87, %p87;
	shr.u32 	%r794, %r58, 24;
	and.b32  	%r795, %r794, 15;
	add.s32 	%r796, %r793, %r795;
	cvt.u16.u32 	%rs147, %r796;
	ld.const.u8 	%rs148, [d_target_hash+1];
	setp.ne.s16 	%p88, %rs148, %rs147;
	ld.const.u8 	%rs149, [d_target_hash+2];
	setp.ne.s16 	%p89, %rs149, %rs146;
	or.pred  	%p90, %p88, %p89;
	ld.const.u8 	%rs152, [d_target_hash+3];
	setp.ne.s16 	%p91, %rs152, %rs144;
	or.pred  	%p92, %p90, %p91;
	ld.const.u8 	%rs155, [d_target_hash+4];
	setp.ne.s16 	%p93, %rs155, %rs142;
	or.pred  	%p94, %p92, %p93;
	ld.const.u8 	%rs158, [d_target_hash+5];
	setp.ne.s16 	%p95, %rs158, %rs140;
	or.pred  	%p96, %p94, %p95;
	ld.const.u8 	%rs161, [d_target_hash+6];
	setp.ne.s16 	%p97, %rs161, %rs138;
	or.pred  	%p98, %p96, %p97;
	ld.const.u8 	%rs164, [d_target_hash+7];
	setp.ne.s16 	%p99, %rs164, %rs136;
	or.pred  	%p100, %p98, %p99;
	ld.const.u8 	%rs167, [d_target_hash+8];
	setp.ne.s16 	%p101, %rs167, %rs134;
	or.pred  	%p102, %p100, %p101;
	ld.const.u8 	%rs170, [d_target_hash+9];
	setp.ne.s16 	%p103, %rs170, %rs132;
	or.pred  	%p104, %p102, %p103;
	ld.const.u8 	%rs173, [d_target_hash+10];
	setp.ne.s16 	%p105, %rs173, %rs130;
	or.pred  	%p106, %p104, %p105;
	ld.const.u8 	%rs176, [d_target_hash+11];
	setp.ne.s16 	%p107, %rs176, %rs128;
	or.pred  	%p108, %p106, %p107;
	ld.const.u8 	%rs179, [d_target_hash+12];
	setp.ne.s16 	%p109, %rs179, %rs126;
	or.pred  	%p110, %p108, %p109;
	ld.const.u8 	%rs182, [d_target_hash+13];
	setp.ne.s16 	%p111, %rs182, %rs124;
	or.pred  	%p112, %p110, %p111;
	ld.const.u8 	%rs185, [d_target_hash+14];
	setp.ne.s16 	%p113, %rs185, %rs122;
	or.pred  	%p114, %p112, %p113;
	ld.const.u8 	%rs188, [d_target_hash+15];
	setp.ne.s16 	%p115, %rs188, %rs120;
	or.pred  	%p116, %p114, %p115;
	ld.const.u8 	%rs191, [d_target_hash+16];
	setp.ne.s16 	%p117, %rs191, %rs118;
	or.pred  	%p118, %p116, %p117;
	ld.const.u8 	%rs194, [d_target_hash+17];
	setp.ne.s16 	%p119, %rs194, %rs116;
	or.pred  	%p120, %p118, %p119;
	ld.const.u8 	%rs197, [d_target_hash+18];
	setp.ne.s16 	%p121, %rs197, %rs114;
	or.pred  	%p122, %p120, %p121;
	ld.const.u8 	%rs200, [d_target_hash+19];
	setp.ne.s16 	%p123, %rs200, %rs112;
	or.pred  	%p124, %p122, %p123;
	ld.const.u8 	%rs203, [d_target_hash+20];
	setp.ne.s16 	%p125, %rs203, %rs110;
	or.pred  	%p126, %p124, %p125;
	ld.const.u8 	%rs206, [d_target_hash+21];
	setp.ne.s16 	%p127, %rs206, %rs108;
	or.pred  	%p128, %p126, %p127;
	ld.const.u8 	%rs209, [d_target_hash+22];
	setp.ne.s16 	%p129, %rs209, %rs106;
	or.pred  	%p130, %p128, %p129;
	ld.const.u8 	%rs212, [d_target_hash+23];
	setp.ne.s16 	%p131, %rs212, %rs104;
	or.pred  	%p132, %p130, %p131;
	ld.const.u8 	%rs215, [d_target_hash+24];
	setp.ne.s16 	%p133, %rs215, %rs102;
	or.pred  	%p134, %p132, %p133;
	ld.const.u8 	%rs218, [d_target_hash+25];
	setp.ne.s16 	%p135, %rs218, %rs100;
	or.pred  	%p136, %p134, %p135;
	ld.const.u8 	%rs221, [d_target_hash+26];
	setp.ne.s16 	%p137, %rs221, %rs98;
	or.pred  	%p138, %p136, %p137;
	ld.const.u8 	%rs224, [d_target_hash+27];
	setp.ne.s16 	%p139, %rs224, %rs96;
	or.pred  	%p140, %p138, %p139;
	ld.const.u8 	%rs227, [d_target_hash+28];
	setp.ne.s16 	%p141, %rs227, %rs94;
	or.pred  	%p142, %p140, %p141;
	ld.const.u8 	%rs230, [d_target_hash+29];
	setp.ne.s16 	%p143, %rs230, %rs92;
	or.pred  	%p144, %p142, %p143;
	ld.const.u8 	%rs233, [d_target_hash+30];
	setp.ne.s16 	%p145, %rs233, %rs90;
	or.pred  	%p146, %p144, %p145;
	ld.const.u8 	%rs236, [d_target_hash+31];
	setp.ne.s16 	%p147, %rs236, %rs88;
	or.pred  	%p148, %p146, %p147;
	ld.const.u8 	%rs239, [d_target_hash+32];
	setp.ne.s16 	%p149, %rs239, %rs86;
	or.pred  	%p150, %p148, %p149;
	ld.const.u8 	%rs242, [d_target_hash+33];
	setp.ne.s16 	%p151, %rs242, %rs84;
	or.pred  	%p152, %p150, %p151;
	ld.const.u8 	%rs245, [d_target_hash+34];
	setp.ne.s16 	%p153, %rs245, %rs82;
	or.pred  	%p154, %p152, %p153;
	ld.const.u8 	%rs248, [d_target_hash+35];
	setp.ne.s16 	%p155, %rs248, %rs80;
	or.pred  	%p156, %p154, %p155;
	ld.const.u8 	%rs251, [d_target_hash+36];
	setp.ne.s16 	%p157, %rs251, %rs78;
	or.pred  	%p158, %p156, %p157;
	ld.const.u8 	%rs254, [d_target_hash+37];
	setp.ne.s16 	%p159, %rs254, %rs76;
	or.pred  	%p160, %p158, %p159;
	ld.const.u8 	%rs257, [d_target_hash+38];
	setp.ne.s16 	%p161, %rs257, %rs74;
	or.pred  	%p162, %p160, %p161;
	ld.const.u8 	%rs260, [d_target_hash+39];
	setp.ne.s16 	%p163, %rs260, %rs72;
	or.pred  	%p164, %p162, %p163;
	ld.const.u8 	%rs263, [d_target_hash+40];
	setp.ne.s16 	%p165, %rs263, %rs70;
	or.pred  	%p166, %p164, %p165;
	ld.const.u8 	%rs266, [d_target_hash+41];
	setp.ne.s16 	%p167, %rs266, %rs68;
	or.pred  	%p168, %p166, %p167;
	ld.const.u8 	%rs269, [d_target_hash+42];
	setp.ne.s16 	%p169, %rs269, %rs66;
	or.pred  	%p170, %p168, %p169;
	ld.const.u8 	%rs272, [d_target_hash+43];
	setp.ne.s16 	%p171, %rs272, %rs64;
	or.pred  	%p172, %p170, %p171;
	ld.const.u8 	%rs275, [d_target_hash+44];
	setp.ne.s16 	%p173, %rs275, %rs62;
	or.pred  	%p174, %p172, %p173;
	ld.const.u8 	%rs278, [d_target_hash+45];
	setp.ne.s16 	%p175, %rs278, %rs60;
	or.pred  	%p176, %p174, %p175;
	ld.const.u8 	%rs281, [d_target_hash+46];
	setp.ne.s16 	%p177, %rs281, %rs58;
	or.pred  	%p178, %p176, %p177;
	ld.const.u8 	%rs284, [d_target_hash+47];
	setp.ne.s16 	%p179, %rs284, %rs56;
	or.pred  	%p180, %p178, %p179;
	ld.const.u8 	%rs287, [d_target_hash+48];
	setp.ne.s16 	%p181, %rs287, %rs54;
	or.pred  	%p182, %p180, %p181;
	ld.const.u8 	%rs290, [d_target_hash+49];
	setp.ne.s16 	%p183, %rs290, %rs52;
	or.pred  	%p184, %p182, %p183;
	ld.const.u8 	%rs293, [d_target_hash+50];
	setp.ne.s16 	%p185, %rs293, %rs50;
	or.pred  	%p186, %p184, %p185;
	ld.const.u8 	%rs296, [d_target_hash+51];
	setp.ne.s16 	%p187, %rs296, %rs48;
	or.pred  	%p188, %p186, %p187;
	ld.const.u8 	%rs299, [d_target_hash+52];
	setp.ne.s16 	%p189, %rs299, %rs46;
	or.pred  	%p190, %p188, %p189;
	ld.const.u8 	%rs302, [d_target_hash+53];
	setp.ne.s16 	%p191, %rs302, %rs44;
	or.pred  	%p192, %p190, %p191;
	ld.const.u8 	%rs305, [d_target_hash+54];
	setp.ne.s16 	%p193, %rs305, %rs42;
	or.pred  	%p194, %p192, %p193;
	ld.const.u8 	%rs308, [d_target_hash+55];
	setp.ne.s16 	%p195, %rs308, %rs40;
	or.pred  	%p196, %p194, %p195;
	ld.const.u8 	%rs311, [d_target_hash+56];
	setp.ne.s16 	%p197, %rs311, %rs38;
	or.pred  	%p198, %p196, %p197;
	ld.const.u8 	%rs314, [d_target_hash+57];
	setp.ne.s16 	%p199, %rs314, %rs36;
	or.pred  	%p200, %p198, %p199;
	ld.const.u8 	%rs317, [d_target_hash+58];
	setp.ne.s16 	%p201, %rs317, %rs34;
	or.pred  	%p202, %p200, %p201;
	ld.const.u8 	%rs320, [d_target_hash+59];
	setp.ne.s16 	%p203, %rs320, %rs32;
	or.pred  	%p204, %p202, %p203;
	ld.const.u8 	%rs323, [d_target_hash+60];
	setp.ne.s16 	%p205, %rs323, %rs30;
	or.pred  	%p206, %p204, %p205;
	ld.const.u8 	%rs326, [d_target_hash+61];
	setp.ne.s16 	%p207, %rs326, %rs28;
	or.pred  	%p208, %p206, %p207;
	ld.const.u8 	%rs329, [d_target_hash+62];
	setp.ne.s16 	%p209, %rs329, %rs26;
	or.pred  	%p210, %p208, %p209;
	ld.const.u8 	%rs332, [d_target_hash+63];
	setp.ne.s16 	%p211, %rs332, %rs24;
	or.pred  	%p212, %p210, %p211;
	@%p212 bra 	$L__BB0_49;
	atom.relaxed.global.cas.b32 	%r797, [d_found], 0, 1;
	setp.ne.s32 	%p213, %r797, 0;
	@%p213 bra 	$L__BB0_49;
	ld.param.u32 	%r810, [_Z14crack_passwordiyy_param_0];
	setp.lt.s32 	%p214, %r810, 1;
	@%p214 bra 	$L__BB0_48;
	ld.param.u32 	%r811, [_Z14crack_passwordiyy_param_0];
	and.b32  	%r66, %r811, 15;
	setp.lt.u32 	%p215, %r811, 16;
	mov.b32 	%r841, 0;
	@%p215 bra 	$L__BB0_39;
	ld.param.u32 	%r812, [_Z14crack_passwordiyy_param_0];
	and.b32  	%r841, %r812, 2147483632;
	neg.s32 	%r839, %r841;
	mov.u64 	%rd208, d_result;
	add.s64 	%rd232, %rd208, 7;
	add.s64 	%rd233, %rd2, 7;
$L__BB0_38:
	.pragma "nounroll";
	ld.local.u8 	%rs335, [%rd233+-7];
	st.global.u8 	[%rd232+-7], %rs335;
	ld.local.u8 	%rs336, [%rd233+-6];
	st.global.u8 	[%rd232+-6], %rs336;
	ld.local.u8 	%rs337, [%rd233+-5];
	st.global.u8 	[%rd232+-5], %rs337;
	ld.local.u8 	%rs338, [%rd233+-4];
	st.global.u8 	[%rd232+-4], %rs338;
	ld.local.u8 	%rs339, [%rd233+-3];
	st.global.u8 	[%rd232+-3], %rs339;
	ld.local.u8 	%rs340, [%rd233+-2];
	st.global.u8 	[%rd232+-2], %rs340;
	ld.local.u8 	%rs341, [%rd233+-1];
	st.global.u8 	[%rd232+-1], %rs341;
	ld.local.u8 	%rs342, [%rd233];
	st.global.u8 	[%rd232], %rs342;
	ld.local.u8 	%rs343, [%rd233+1];
	st.global.u8 	[%rd232+1], %rs343;
	ld.local.u8 	%rs344, [%rd233+2];
	st.global.u8 	[%rd232+2], %rs344;
	ld.local.u8 	%rs345, [%rd233+3];
	st.global.u8 	[%rd232+3], %rs345;
	ld.local.u8 	%rs346, [%rd233+4];
	st.global.u8 	[%rd232+4], %rs346;
	ld.local.u8 	%rs347, [%rd233+5];
	st.global.u8 	[%rd232+5], %rs347;
	ld.local.u8 	%rs348, [%rd233+6];
	st.global.u8 	[%rd232+6], %rs348;
	ld.local.u8 	%rs349, [%rd233+7];
	st.global.u8 	[%rd232+7], %rs349;
	ld.local.u8 	%rs350, [%rd233+8];
	st.global.u8 	[%rd232+8], %rs350;
	add.s32 	%r839, %r839, 16;
	add.s64 	%rd233, %rd233, 16;
	add.s64 	%rd232, %rd232, 16;
	setp.ne.s32 	%p216, %r839, 0;
	@%p216 bra 	$L__BB0_38;
$L__BB0_39:
	setp.eq.s32 	%p217, %r66, 0;
	@%p217 bra 	$L__BB0_48;
	ld.param.u32 	%r813, [_Z14crack_passwordiyy_param_0];
	and.b32  	%r72, %r813, 7;
	setp.lt.u32 	%p218, %r66, 8;
	@%p218 bra 	$L__BB0_42;
	cvt.u64.u32 	%rd209, %r841;
	add.s64 	%rd210, %rd2, %rd209;
	ld.local.u8 	%rs351, [%rd210];
	mov.u64 	%rd211, d_result;
	add.s64 	%rd212, %rd211, %rd209;
	st.global.u8 	[%rd212], %rs351;
	ld.local.u8 	%rs352, [%rd210+1];
	st.global.u8 	[%rd212+1], %rs352;
	ld.local.u8 	%rs353, [%rd210+2];
	st.global.u8 	[%rd212+2], %rs353;
	ld.local.u8 	%rs354, [%rd210+3];
	st.global.u8 	[%rd212+3], %rs354;
	ld.local.u8 	%rs355, [%rd210+4];
	st.global.u8 	[%rd212+4], %rs355;
	ld.local.u8 	%rs356, [%rd210+5];
	st.global.u8 	[%rd212+5], %rs356;
	ld.local.u8 	%rs357, [%rd210+6];
	st.global.u8 	[%rd212+6], %rs357;
	ld.local.u8 	%rs358, [%rd210+7];
	st.global.u8 	[%rd212+7], %rs358;
	add.s32 	%r841, %r841, 8;
$L__BB0_42:
	setp.eq.s32 	%p219, %r72, 0;
	@%p219 bra 	$L__BB0_48;
	ld.param.u32 	%r814, [_Z14crack_passwordiyy_param_0];
	and.b32  	%r75, %r814, 3;
	setp.lt.u32 	%p220, %r72, 4;
	@%p220 bra 	$L__BB0_45;
	cvt.u64.u32 	%rd213, %r841;
	add.s64 	%rd214, %rd2, %rd213;
	ld.local.u8 	%rs359, [%rd214];
	mov.u64 	%rd215, d_result;
	add.s64 	%rd216, %rd215, %rd213;
	st.global.u8 	[%rd216], %rs359;
	ld.local.u8 	%rs360, [%rd214+1];
	st.global.u8 	[%rd216+1], %rs360;
	ld.local.u8 	%rs361, [%rd214+2];
	st.global.u8 	[%rd216+2], %rs361;
	ld.local.u8 	%rs362, [%rd214+3];
	st.global.u8 	[%rd216+3], %rs362;
	add.s32 	%r841, %r841, 4;
$L__BB0_45:
	setp.eq.s32 	%p221, %r75, 0;
	@%p221 bra 	$L__BB0_48;
	cvt.u64.u32 	%rd217, %r841;
	mov.u64 	%rd218, d_result;
	add.s64 	%rd235, %rd218, %rd217;
	add.s64 	%rd234, %rd2, %rd217;
	neg.s32 	%r843, %r75;
$L__BB0_47:
	.pragma "nounroll";
	ld.local.u8 	%rs363, [%rd234];
	st.global.u8 	[%rd235], %rs363;
	add.s64 	%rd235, %rd235, 1;
	add.s64 	%rd234, %rd234, 1;
	add.s32 	%r843, %r843, 1;
	setp.ne.s32 	%p222, %r843, 0;
	@%p222 bra 	$L__BB0_47;
$L__BB0_48:
	ld.param.u32 	%r815, [_Z14crack_passwordiyy_param_0];
	cvt.s64.s32 	%rd219, %r815;
	mov.u64 	%rd220, d_result;
	add.s64 	%rd221, %rd220, %rd219;
	mov.b16 	%rs364, 0;
	st.global.u8 	[%rd221], %rs364;
$L__BB0_49:
	ret;

}


// ===== COMPILED SASS (sm_100) =====

	.target	sm_100

	.elftype	@"ET_EXEC"


//--------------------- .note.nv.tkinfo           --------------------------
	.section	.note.nv.tkinfo,"",@"SHT_NOTE"
	.sectionflags	@"SHF_NOTE_NV_TKINFO"
	.tkinfo
        /*0018*/ 	.word	0x00000002
        /*0030*/ 	.string	""
        /*0030*/ 	.string	"ptxas"
        /*0030*/ 	.string	"Cuda compilation tools, release 13.0, V13.0.88"
        /*0030*/ 	.string	"Build cuda_13.0.r13.0/compiler.36424714_0"
        /*0030*/ 	.string	"-arch sm_100 -m 64 "



//--------------------- .note.nv.cuinfo           --------------------------
	.section	.note.nv.cuinfo,"",@"SHT_NOTE"
	.sectionflags	@"SHF_NOTE_NV_CUINFO"
        /*0018*/ 	.short	0x0002
        /*001a*/ 	.short	0x0064
        /*001c*/ 	.short	0x0082
	.zero		2


//--------------------- .nv.info                  --------------------------
	.section	.nv.info,"",@"SHT_CUDA_INFO"
	.align	4


	//----- nvinfo : EIATTR_REGCOUNT
	.align		4
        /*0000*/ 	.byte	0x04, 0x2f
        /*0002*/ 	.short	(.L_6 - .L_5)
	.align		4
.L_5:
        /*0004*/ 	.word	index@(_Z14crack_passwordiyy)
        /*0008*/ 	.word	0x0000003d


	//----- nvinfo : EIATTR_FRAME_SIZE
	.align		4
.L_6:
        /*000c*/ 	.byte	0x04, 0x11
        /*000e*/ 	.short	(.L_8 - .L_7)
	.align		4
.L_7:
        /*0010*/ 	.word	index@(_Z14crack_passwordiyy)
        /*0014*/ 	.word	0x00000110


	//----- nvinfo : EIATTR_MIN_STACK_SIZE
	.align		4
.L_8:
        /*0018*/ 	.byte	0x04, 0x12
        /*001a*/ 	.short	(.L_10 - .L_9)
	.align		4
.L_9:
        /*001c*/ 	.word	index@(_Z14crack_passwordiyy)
        /*0020*/ 	.word	0x00000110
.L_10:


//--------------------- .nv.compat                --------------------------
	.section	.nv.compat,"",@"SHT_CUDA_COMPAT_INFO"
	.align	4
        /*0000*/ 	.byte	0x02, 0x09, 0x00, 0x00, 0x02, 0x02, 0x01, 0x00, 0x02, 0x05, 0x05, 0x00, 0x03, 0x07, 0x01, 0x01
        /*0010*/ 	.byte	0x02, 0x03, 0x00, 0x00, 0x02, 0x06, 0x01, 0x00, 0x04, 0x0b, 0x08, 0x00, 0x09, 0x00, 0x00, 0x00
        /*0020*/ 	.byte	0x00, 0x00, 0x00, 0x00


//--------------------- .nv.info._Z14crack_passwordiyy --------------------------
	.section	.nv.info._Z14crack_passwordiyy,"",@"SHT_CUDA_INFO"
	.sectionflags	@""
	.align	4


	//----- nvinfo : EIATTR_CUDA_API_VERSION
	.align		4
        /*0000*/ 	.byte	0x04, 0x37
        /*0002*/ 	.short	(.L_12 - .L_11)
.L_11:
        /*0004*/ 	.word	0x00000082


	//----- nvinfo : EIATTR_KPARAM_INFO
	.align		4
.L_12:
        /*0008*/ 	.byte	0x04, 0x17
        /*000a*/ 	.short	(.L_14 - .L_13)
.L_13:
        /*000c*/ 	.word	0x00000000
        /*0010*/ 	.short	0x0002
        /*0012*/ 	.short	0x0010
        /*0014*/ 	.byte	0x00, 0xf0, 0x21, 0x00


	//----- nvinfo : EIATTR_KPARAM_INFO
	.align		4
.L_14:
        /*0018*/ 	.byte	0x04, 0x17
        /*001a*/ 	.short	(.L_16 - .L_15)
.L_15:
        /*001c*/ 	.word	0x00000000
        /*0020*/ 	.short	0x0001
        /*0022*/ 	.short	0x0008
        /*0024*/ 	.byte	0x00, 0xf0, 0x21, 0x00


	//----- nvinfo : EIATTR_KPARAM_INFO
	.align		4
.L_16:
        /*0028*/ 	.byte	0x04, 0x17
        /*002a*/ 	.short	(.L_18 - .L_17)
.L_17:
        /*002c*/ 	.word	0x00000000
        /*0030*/ 	.short	0x0000
        /*0032*/ 	.short	0x0000
        /*0034*/ 	.byte	0x00, 0xf0, 0x11, 0x00


	//----- nvinfo : EIATTR_SPARSE_MMA_MASK
	.align		4
.L_18:
        /*0038*/ 	.byte	0x03, 0x50
        /*003a*/ 	.short	0x0000


	//----- nvinfo : EIATTR_MAXREG_COUNT
	.align		4
        /*003c*/ 	.byte	0x03, 0x1b
        /*003e*/ 	.short	0x00ff


	//----- nvinfo : EIATTR_MERCURY_ISA_VERSION
	.align		4
        /*0040*/ 	.byte	0x03, 0x5f
        /*0042*/ 	.short	0x0101


	//----- nvinfo : EIATTR_VRC_CTA_INIT_COUNT
	.align		4
        /*0044*/ 	.byte	0x02, 0x4a
	.zero		1
	.zero		1


	//----- nvinfo : EIATTR_EXIT_INSTR_OFFSETS
	.align		4
        /*0048*/ 	.byte	0x04, 0x1c
        /*004a*/ 	.short	(.L_20 - .L_19)


	//   ....[0]....
.L_19:
        /*004c*/ 	.word	0x000000d0


	//   ....[1]....
        /*0050*/ 	.word	0x00000120


	//   ....[2]....
        /*0054*/ 	.word	0x000028e0


	//   ....[3]....
        /*0058*/ 	.word	0x00005310


	//   ....[4]....
        /*005c*/ 	.word	0x00005390


	//   ....[5]....
        /*0060*/ 	.word	0x00005b50


	//----- nvinfo : EIATTR_CBANK_PARAM_SIZE
	.align		4
.L_20:
        /*0064*/ 	.byte	0x03, 0x19
        /*0066*/ 	.short	0x0018


	//----- nvinfo : EIATTR_PARAM_CBANK
	.align		4
        /*0068*/ 	.byte	0x04, 0x0a
        /*006a*/ 	.short	(.L_22 - .L_21)
	.align		4
.L_21:
        /*006c*/ 	.word	index@(.nv.constant0._Z14crack_passwordiyy)
        /*0070*/ 	.short	0x0380
        /*0072*/ 	.short	0x0018


	//----- nvinfo : EIATTR_SW_WAR
	.align		4
.L_22:
        /*0074*/ 	.byte	0x04, 0x36
        /*0076*/ 	.short	(.L_24 - .L_23)
.L_23:
        /*0078*/ 	.word	0x00000008
.L_24:


//--------------------- .nv.callgraph             --------------------------
	.section	.nv.callgraph,"",@"SHT_CUDA_CALLGRAPH"
	.align	4
	.sectionentsize	8
	.align		4
        /*0000*/ 	.word	0x00000000
	.align		4
        /*0004*/ 	.word	0xffffffff
	.align		4
        /*0008*/ 	.word	0x00000000
	.align		4
        /*000c*/ 	.word	0xfffffffe
	.align		4
        /*0010*/ 	.word	0x00000000
	.align		4
        /*0014*/ 	.word	0xfffffffd
	.align		4
        /*0018*/ 	.word	0x00000000
	.align		4
        /*001c*/ 	.word	0xfffffffc


//--------------------- .nv.constant3             --------------------------
	.section	.nv.constant3,"a",@progbits
	.align	4
.nv.constant3:
	.type		d_charset,@object
	.size		d_charset,(d_target_hash - d_charset)
d_charset:
	.zero		62
	.type		d_target_hash,@object
	.size		d_target_hash,(.L_1 - d_target_hash)
d_target_hash:
	.zero		65
.L_1:
	.zero		1
	.type		k,@object
	.size		k,(.L_4 - k)
k:
        /*0080*/ 	.byte	0x98, 0x2f, 0x8a, 0x42, 0x91, 0x44, 0x37, 0x71, 0xcf, 0xfb, 0xc0, 0xb5, 0xa5, 0xdb, 0xb5, 0xe9
        /* <DEDUP_REMOVED lines=15> */
.L_4:


//--------------------- .nv.constant4             --------------------------
	.section	.nv.constant4,"a",@progbits
	.align	8
	.align		8
.nv.constant4:
        /*0000*/ 	.dword	d_found
	.align		8
        /*0008*/ 	.dword	d_result


//--------------------- .text._Z14crack_passwordiyy --------------------------
	.section	.text._Z14crack_passwordiyy,"ax",@progbits
	.align	128
        .global         _Z14crack_passwordiyy
        .type           _Z14crack_passwordiyy,@function
        .size           _Z14crack_passwordiyy,(.L_x_20 - _Z14crack_passwordiyy)
        .other          _Z14crack_passwordiyy,@"STO_CUDA_ENTRY STV_DEFAULT"
_Z14crack_passwordiyy:
.text._Z14crack_passwordiyy:
[----:B------:R-:W0:Y:S01]  /*0000*/  LDC R1, c[0x0][0x37c] ;  /* 0x0000df00ff017b82 */ /* 0x000e220000000800 */
[----:B------:R-:W1:Y:S07]  /*0010*/  S2R R3, SR_TID.X ;  /* 0x0000000000037919 */ /* 0x000e6e0000002100 */
[----:B------:R-:W2:Y:S01]  /*0020*/  S2UR UR4, SR_CTAID.X ;  /* 0x00000000000479c3 */ /* 0x000ea20000002500 */
[----:B------:R-:W2:Y:S01]  /*0030*/  LDCU UR5, c[0x0][0x360] ;  /* 0x00006c00ff0577ac */ /* 0x000ea20008000800 */
[----:B0-----:R-:W-:Y:S01]  /*0040*/  VIADD R1, R1, 0xfffffef0 ;  /* 0xfffffef001017836 */ /* 0x001fe20000000000 */
[----:B------:R-:W0:Y:S03]  /*0050*/  LDCU.64 UR6, c[0x0][0x390] ;  /* 0x00007200ff0677ac */ /* 0x000e260008000a00 */
[----:B------:R-:W-:-:S02]  /*0060*/  IMAD.MOV.U32 R0, RZ, RZ, R1 ;  /* 0x000000ffff007224 */ /* 0x000fc400078e0001 */
[----:B------:R-:W1:Y:S01]  /*0070*/  LDC.64 R4, c[0x0][0x388] ;  /* 0x0000e200ff047b82 */ /* 0x000e620000000a00 */
[----:B--2---:R-:W-:-:S06]  /*0080*/  UIMAD UR4, UR4, UR5, URZ ;  /* 0x00000005040472a4 */ /* 0x004fcc000f8e02ff */
[----:B-1----:R-:W-:-:S04]  /*0090*/  IADD3 R7, P0, P1, R4, UR4, R3 ;  /* 0x0000000404077c10 */ /* 0x002fc8000f91e003 */
[----:B------:R-:W-:Y:S02]  /*00a0*/  IADD3.X R6, PT, PT, RZ, R5, RZ, P0, P1 ;  /* 0x00000005ff067210 */ /* 0x000fe400007e24ff */
[----:B0-----:R-:W-:-:S04]  /*00b0*/  ISETP.GE.U32.AND P0, PT, R7, UR6, PT ;  /* 0x0000000607007c0c */ /* 0x001fc8000bf06070 */
[----:B------:R-:W-:-:S13]  /*00c0*/  ISETP.GE.U32.AND.EX P0, PT, R6, UR7, PT, P0 ;  /* 0x0000000706007c0c */ /* 0x000fda000bf06100 */
[----:B------:R-:W-:Y:S05]  /*00d0*/  @P0 EXIT ;  /* 0x000000000000094d */ /* 0x000fea0003800000 */
[----:B------:R-:W0:Y:S01]  /*00e0*/  LDC.64 R2, c[0x4][RZ] ;  /* 0x01000000ff027b82 */ /* 0x000e220000000a00 */
[----:B------:R-:W0:Y:S02]  /*00f0*/  LDCU.64 UR8, c[0x0][0x358] ;  /* 0x00006b00ff0877ac */ /* 0x000e240008000a00 */
[----:B0-----:R-:W2:Y:S02]  /*0100*/  LDG.E.STRONG.SYS R2, desc[UR8][R2.64] ;  /* 0x0000000802027981 */ /* 0x001ea4000c1f5900 */
[----:B--2---:R-:W-:-:S13]  /*0110*/  ISETP.NE.AND P0, PT, R2, RZ, PT ;  /* 0x000000ff0200720c */ /* 0x004fda0003f05270 */
[----:B------:R-:W-:Y:S05]  /*0120*/  @P0 EXIT ;  /* 0x000000000000094d */ /* 0x000fea0003800000 */
[----:B------:R-:W0:Y:S01]  /*0130*/  LDC R2, c[0x0][0x380] ;  /* 0x0000e000ff027b82 */ /* 0x000e220000000800 */
[----:B------:R-:W-:Y:S01]  /*0140*/  VIADD R3, R1, 0x100 ;  /* 0x0000010001037836 */ /* 0x000fe20000000000 */
[----:B0-----:R-:W-:-:S13]  /*0150*/  ISETP.GE.AND P1, PT, R2, 0x1, PT ;  /* 0x000000010200780c */ /* 0x001fda0003f26270 */
[----:B------:R-:W-:Y:S05]  /*0160*/  @!P1 BRA `(.L_x_0) ;  /* 0x0000001000849947 */ /* 0x000fea0003800000 */
[----:B------:R-:W0:Y:S01]  /*0170*/  LDCU UR4, c[0x0][0x380] ;  /* 0x00007000ff0477ac */ /* 0x000e220008000800 */
[C---:B------:R-:W-:Y:S02]  /*0180*/  ISETP.GE.U32.AND P0, PT, R2.reuse, 0x8, PT ;  /* 0x000000080200780c */ /* 0x040fe40003f06070 */
[----:B------:R-:W-:Y:S01]  /*0190*/  LOP3.LUT R32, R2, 0x7, RZ, 0xc0, !PT ;  /* 0x0000000702207812 */ /* 0x000fe200078ec0ff */
[----:B0-----:R-:W-:-:S10]  /*01a0*/  IMAD.U32 R4, RZ, RZ, UR4 ;  /* 0x00000004ff047e24 */ /* 0x001fd4000f8e00ff */
[----:B------:R-:W-:Y:S05]  /*01b0*/  @!P0 BRA `(.L_x_1) ;  /* 0x0000000800488947 */ /* 0x000fea0003800000 */
[C---:B------:R-:W-:Y:S01]  /*01c0*/  LOP3.LUT R5, R2.reuse, 0x7ffffff8, RZ, 0xc0, !PT ;  /* 0x7ffffff802057812 */ /* 0x040fe200078ec0ff */
[----:B------:R-:W-:-:S04]  /*01d0*/  VIADD R4, R2, 0xfffffffc ;  /* 0xfffffffc02047836 */ /* 0x000fc80000000000 */
[----:B------:R-:W-:-:S07]  /*01e0*/  IMAD.MOV R5, RZ, RZ, -R5 ;  /* 0x000000ffff057224 */ /* 0x000fce00078e0a05 */
.L_x_2:
[----:B------:R-:W-:Y:S01]  /*01f0*/  IMAD.WIDE.U32 R10, R6, -0x5ed5a4e5, RZ ;  /* 0xa12a5b1b060a7825 */ /* 0x000fe200078e00ff */
[C-C-:B------:R-:W-:Y:S02]  /*0200*/  SHF.R.U64 R31, R7.reuse, 0x1, R6.reuse ;  /* 0x00000001071f7819 */ /* 0x140fe40000001206 */
[C---:B------:R-:W-:Y:S01]  /*0210*/  SHF.R.U64 R29, R7.reuse, 0x3, R6 ;  /* 0x00000003071d7819 */ /* 0x040fe20000001206 */
[----:B------:R-:W-:-:S04]  /*0220*/  IMAD.WIDE.U32 R8, R7, -0x5ed5a4e5, RZ ;  /* 0xa12a5b1b07087825 */ /* 0x000fc800078e00ff */
[----:B--2---:R-:W-:Y:S01]  /*0230*/  IMAD.WIDE.U32 R12, P0, R7, 0x22190a63, R10 ;  /* 0x22190a63070c7825 */ /* 0x004fe2000780000a */
[--C-:B------:R-:W-:Y:S02]  /*0240*/  SHF.R.U32.HI R11, RZ, 0x1, R6.reuse ;  /* 0x00000001ff0b7819 */ /* 0x100fe40000011606 */
[----:B------:R-:W-:Y:S01]  /*0250*/  SHF.R.U32.HI R10, RZ, 0x3, R6 ;  /* 0x00000003ff0a7819 */ /* 0x000fe20000011606 */
[----:B------:R-:W-:Y:S01]  /*0260*/  IMAD.WIDE.U32 R16, R6, -0x14f5629b, RZ ;  /* 0xeb0a9d6506107825 */ /* 0x000fe200078e00ff */
[----:B------:R-:W-:-:S03]  /*0270*/  IADD3 RZ, P4, PT, R9, R12, RZ ;  /* 0x0000000c09ff7210 */ /* 0x000fc60007f9e0ff */
[----:B------:R-:W-:-:S04]  /*0280*/  IMAD.WIDE.U32 R20, R6, 0x68cbac13, RZ ;  /* 0x68cbac1306147825 */ /* 0x000fc800078e00ff */
[----:B------:R-:W-:-:S04]  /*0290*/  IMAD.WIDE.U32 R8, P6, R7, 0x48aa9357, R16 ;  /* 0x48aa935707087825 */ /* 0x000fc800078c0010 */
[----:B------:R-:W-:-:S04]  /*02a0*/  IMAD.WIDE.U32 R16, P5, R7, 0x2581544e, R20 ;  /* 0x2581544e07107825 */ /* 0x000fc800078a0014 */
[----:B------:R-:W-:-:S04]  /*02b0*/  IMAD.WIDE.U32 R20, R11, 0x10842109, RZ ;  /* 0x108421090b147825 */ /* 0x000fc800078e00ff */
[----:B------:R-:W-:-:S04]  /*02c0*/  IMAD.WIDE.U32 R14, R7, -0x14f5629b, RZ ;  /* 0xeb0a9d65070e7825 */ /* 0x000fc800078e00ff */
[----:B------:R-:W-:Y:S01]  /*02d0*/  IMAD.WIDE.U32 R18, R7, 0x68cbac13, RZ ;  /* 0x68cbac1307127825 */ /* 0x000fe200078e00ff */
[----:B------:R-:W-:-:S03]  /*02e0*/  IADD3 RZ, P2, PT, R15, R8, RZ ;  /* 0x000000080fff7210 */ /* 0x000fc60007f5e0ff */
[----:B------:R-:W-:-:S04]  /*02f0*/  IMAD.WIDE.U32 R22, R10, -0x6a26dbc3, RZ ;  /* 0x95d9243d0a167825 */ /* 0x000fc800078e00ff */
[----:B------:R-:W-:-:S04]  /*0300*/  IMAD.WIDE.U32 R20, P3, R31, -0x7bdef7be, R20 ;  /* 0x842108421f147825 */ /* 0x000fc80007860014 */
[----:B------:R-:W-:Y:S02]  /*0310*/  IMAD.MOV.U32 R14, RZ, RZ, R13 ;  /* 0x000000ffff0e7224 */ /* 0x000fe400078e000d */
[----:B------:R-:W-:-:S04]  /*0320*/  IMAD.WIDE.U32 R12, R6, 0x24513a1d, RZ ;  /* 0x24513a1d060c7825 */ /* 0x000fc800078e00ff */
[----:B------:R-:W-:Y:S01]  /*0330*/  IMAD.X R15, RZ, RZ, RZ, P0 ;  /* 0x000000ffff0f7224 */ /* 0x000fe200000e06ff */
[----:B------:R-:W-:Y:S01]  /*0340*/  IADD3 RZ, P0, PT, R19, R16, RZ ;  /* 0x0000001013ff7210 */ /* 0x000fe20007f1e0ff */
[----:B------:R-:W-:-:S04]  /*0350*/  IMAD.WIDE.U32 R24, R6, 0x5bf3edf7, RZ ;  /* 0x5bf3edf706187825 */ /* 0x000fc800078e00ff */
[----:B------:R-:W-:Y:S02]  /*0360*/  IMAD.X R19, RZ, RZ, RZ, P3 ;  /* 0x000000ffff137224 */ /* 0x000fe400018e06ff */
[----:B------:R-:W-:-:S04]  /*0370*/  IMAD.WIDE.U32 R22, P3, R29, 0x23329f5e, R22 ;  /* 0x23329f5e1d167825 */ /* 0x000fc80007860016 */
[----:B------:R-:W-:-:S04]  /*0380*/  IMAD.WIDE.U32.X R14, R6, 0x22190a63, R14, P4 ;  /* 0x22190a63060e7825 */ /* 0x000fc800020e040e */
[----:B------:R-:W-:Y:S01]  /*0390*/  IMAD.WIDE.U32 R26, R7, 0x24513a1d, RZ ;  /* 0x24513a1d071a7825 */ /* 0x000fe200078e00ff */
[----:B------:R-:W-:-:S03]  /*03a0*/  SHF.R.U64 R14, R14, 0x9, R15 ;  /* 0x000000090e0e7819 */ /* 0x000fc6000000120f */
[----:B------:R-:W-:-:S04]  /*03b0*/  IMAD.WIDE.U32 R34, P4, R7, -0x6523cd30, R12 ;  /* 0x9adc32d007227825 */ /* 0x000fc8000788000c */
[----:B------:R-:W-:Y:S02]  /*03c0*/  IMAD.X R13, RZ, RZ, RZ, P3 ;  /* 0x000000ffff0d7224 */ /* 0x000fe400018e06ff */
[----:B------:R-:W-:-:S04]  /*03d0*/  IMAD.WIDE.U32 R38, P3, R7, 0x27f6c2ca, R24 ;  /* 0x27f6c2ca07267825 */ /* 0x000fc80007860018 */
[----:B------:R-:W-:-:S04]  /*03e0*/  IMAD.WIDE.U32 R36, R7, 0x5bf3edf7, RZ ;  /* 0x5bf3edf707247825 */ /* 0x000fc800078e00ff */
[----:B------:R-:W-:Y:S01]  /*03f0*/  IMAD.X R25, RZ, RZ, RZ, P6 ;  /* 0x000000ffff197224 */ /* 0x000fe200030e06ff */
[----:B------:R-:W-:Y:S01]  /*0400*/  IADD3 RZ, P6, PT, R27, R34, RZ ;  /* 0x000000221bff7210 */ /* 0x000fe20007fde0ff */
[----:B------:R-:W-:-:S04]  /*0410*/  IMAD.WIDE.U32 R26, R31, 0x10842109, RZ ;  /* 0x108421091f1a7825 */ /* 0x000fc800078e00ff */
[----:B------:R-:W-:Y:S02]  /*0420*/  IMAD.MOV.U32 R24, RZ, RZ, R9 ;  /* 0x000000ffff187224 */ /* 0x000fe400078e0009 */
[----:B------:R-:W-:Y:S01]  /*0430*/  IMAD.X R31, RZ, RZ, RZ, P5 ;  /* 0x000000ffff1f7224 */ /* 0x000fe200028e06ff */
[----:B------:R-:W-:Y:S01]  /*0440*/  IADD3 RZ, P5, PT, R37, R38, RZ ;  /* 0x0000002625ff7210 */ /* 0x000fe20007fbe0ff */
[----:B------:R-:W-:-:S04]  /*0450*/  IMAD.WIDE.U32 R28, R29, -0x6a26dbc3, RZ ;  /* 0x95d9243d1d1c7825 */ /* 0x000fc800078e00ff */
[----:B------:R-:W-:Y:S01]  /*0460*/  IMAD.X R37, RZ, RZ, RZ, P4 ;  /* 0x000000ffff257224 */ /* 0x000fe200020e06ff */
[----:B------:R-:W-:Y:S01]  /*0470*/  IADD3 RZ, P4, PT, R27, R20, RZ ;  /* 0x000000141bff7210 */ /* 0x000fe20007f9e0ff */
[----:B------:R-:W-:Y:S02]  /*0480*/  IMAD.MOV.U32 R36, RZ, RZ, R35 ;  /* 0x000000ffff247224 */ /* 0x000fe400078e0023 */
[----:B------:R-:W-:-:S04]  /*0490*/  IMAD.WIDE.U32.X R24, R6, 0x48aa9357, R24, P2 ;  /* 0x48aa935706187825 */ /* 0x000fc800010e0418 */
[----:B------:R-:W-:Y:S02]  /*04a0*/  IMAD.MOV.U32 R18, RZ, RZ, R21 ;  /* 0x000000ffff127224 */ /* 0x000fe400078e0015 */
[----:B------:R-:W-:Y:S01]  /*04b0*/  IMAD.X R27, RZ, RZ, RZ, P3 ;  /* 0x000000ffff1b7224 */ /* 0x000fe200018e06ff */
[----:B------:R-:W-:Y:S01]  /*04c0*/  IADD3 RZ, P3, PT, R29, R22, RZ ;  /* 0x000000161dff7210 */ /* 0x000fe20007f7e0ff */
[----:B------:R-:W-:Y:S01]  /*04d0*/  IMAD.HI.U32.X R9, R6, -0x6523cd30, R36, P6 ;  /* 0x9adc32d006097827 */ /* 0x000fe200030e0424 */
[----:B------:R-:W-:-:S03]  /*04e0*/  SHF.R.U32.HI R37, RZ, 0x16, R25 ;  /* 0x00000016ff257819 */ /* 0x000fc60000011619 */
[----:B------:R-:W-:Y:S02]  /*04f0*/  IMAD.MOV.U32 R12, RZ, RZ, R23 ;  /* 0x000000ffff0c7224 */ /* 0x000fe400078e0017 */
[----:B------:R-:W-:Y:S01]  /*0500*/  IMAD.MOV.U32 R30, RZ, RZ, R17 ;  /* 0x000000ffff1e7224 */ /* 0x000fe200078e0011 */
[----:B------:R-:W-:Y:S01]  /*0510*/  SHF.R.U32.HI R17, RZ, 0x9, R15 ;  /* 0x00000009ff117819 */ /* 0x000fe2000001160f */
[----:B------:R-:W-:Y:S01]  /*0520*/  IMAD.WIDE.U32.X R18, R11, -0x7bdef7be, R18, P4 ;  /* 0x842108420b127825 */ /* 0x000fe200020e0412 */
[----:B------:R-:W-:-:S03]  /*0530*/  SHF.R.U64 R15, R24, 0x16, R25 ;  /* 0x00000016180f7819 */ /* 0x000fc60000001219 */
[----:B------:R-:W-:Y:S01]  /*0540*/  IMAD.WIDE.U32.X R20, R10, 0x23329f5e, R12, P3 ;  /* 0x23329f5e0a147825 */ /* 0x000fe200018e040c */
[----:B------:R-:W-:-:S03]  /*0550*/  SHF.R.U32.HI R41, RZ, 0x4, R19 ;  /* 0x00000004ff297819 */ /* 0x000fc60000011613 */
[----:B------:R-:W-:Y:S01]  /*0560*/  IMAD.MOV.U32 R26, RZ, RZ, R39 ;  /* 0x000000ffff1a7224 */ /* 0x000fe200078e0027 */
[----:B------:R-:W-:Y:S01]  /*0570*/  SHF.R.U32.HI R39, RZ, 0xc, R21 ;  /* 0x0000000cff277819 */ /* 0x000fe20000011615 */
[----:B------:R-:W-:-:S04]  /*0580*/  IMAD.WIDE.U32.X R22, R6, 0x2581544e, R30, P0 ;  /* 0x2581544e06167825 */ /* 0x000fc800000e041e */
[----:B------:R-:W-:Y:S01]  /*0590*/  IMAD.WIDE.U32 R10, R37, 0x10842109, RZ ;  /* 0x10842109250a7825 */ /* 0x000fe200078e00ff */
[--C-:B------:R-:W-:Y:S02]  /*05a0*/  SHF.R.U64 R16, R22, 0x1b, R23.reuse ;  /* 0x0000001b16107819 */ /* 0x100fe40000001217 */
[----:B------:R-:W-:Y:S01]  /*05b0*/  SHF.R.U32.HI R33, RZ, 0x1b, R23 ;  /* 0x0000001bff217819 */ /* 0x000fe20000011617 */
[----:B------:R-:W-:-:S04]  /*05c0*/  IMAD.WIDE.U32 R12, R17, 0x10842109, RZ ;  /* 0x10842109110c7825 */ /* 0x000fc800078e00ff */
[----:B------:R-:W-:Y:S01]  /*05d0*/  IMAD.HI.U32.X R8, R6, 0x27f6c2ca, R26, P5 ;  /* 0x27f6c2ca06087827 */ /* 0x000fe200028e041a */
[----:B------:R-:W-:Y:S02]  /*05e0*/  SHF.R.U64 R27, R20, 0xc, R21 ;  /* 0x0000000c141b7819 */ /* 0x000fe40000001215 */
[----:B------:R-:W-:Y:S01]  /*05f0*/  SHF.R.U64 R26, R18, 0x4, R19 ;  /* 0x00000004121a7819 */ /* 0x000fe20000001213 */
[----:B------:R-:W-:-:S04]  /*0600*/  IMAD.WIDE.U32 R22, R15, 0x10842109, RZ ;  /* 0x108421090f167825 */ /* 0x000fc800078e00ff */
[----:B------:R-:W-:-:S04]  /*0610*/  IMAD.WIDE.U32 R10, R15, 0x4210842, R10 ;  /* 0x042108420f0a7825 */ /* 0x000fc800078e000a */
[----:B------:R-:W-:Y:S01]  /*0620*/  IMAD.WIDE.U32 R20, R41, 0x21084211, RZ ;  /* 0x2108421129147825 */ /* 0x000fe200078e00ff */
[----:B------:R-:W-:-:S03]  /*0630*/  IADD3 RZ, P3, PT, R23, R10, RZ ;  /* 0x0000000a17ff7210 */ /* 0x000fc60007f7e0ff */
[----:B------:R-:W-:-:S04]  /*0640*/  IMAD.WIDE.U32 R18, R14, 0x10842109, RZ ;  /* 0x108421090e127825 */ /* 0x000fc800078e00ff */
[----:B------:R-:W-:-:S04]  /*0650*/  IMAD.WIDE.U32 R12, R14, 0x4210842, R12 ;  /* 0x042108420e0c7825 */ /* 0x000fc800078e000c */
[----:B------:R-:W-:Y:S01]  /*0660*/  IMAD.WIDE.U32 R20, P0, R26, 0x8421084, R20 ;  /* 0x084210841a147825 */ /* 0x000fe20007800014 */
[----:B------:R-:W-:-:S03]  /*0670*/  IADD3 RZ, P2, PT, R19, R12, RZ ;  /* 0x0000000c13ff7210 */ /* 0x000fc60007f5e0ff */
[----:B------:R-:W-:Y:S01]  /*0680*/  IMAD.WIDE.U32 R22, R26, 0x21084211, RZ ;  /* 0x210842111a167825 */ /* 0x000fe200078e00ff */
[----:B------:R-:W-:-:S03]  /*0690*/  IADD3 R22, PT, PT, R1, 0x2, R4 ;  /* 0x0000000201167810 */ /* 0x000fc60007ffe004 */
[----:B------:R-:W-:-:S04]  /*06a0*/  IMAD.WIDE.U32 R28, R39, 0x10842109, RZ ;  /* 0x10842109271c7825 */ /* 0x000fc800078e00ff */
[----:B------:R-:W-:Y:S01]  /*06b0*/  IMAD.X R35, RZ, RZ, RZ, P0 ;  /* 0x000000ffff237224 */ /* 0x000fe200000e06ff */
[----:B------:R-:W-:Y:S01]  /*06c0*/  IADD3 RZ, P0, PT, R23, R20, RZ ;  /* 0x0000001417ff7210 */ /* 0x000fe20007f1e0ff */
[----:B------:R-:W-:Y:S01]  /*06d0*/  IMAD.X R17, R17, 0x4210842, R13, P2 ;  /* 0x0421084211117824 */ /* 0x000fe200010e060d */
[C-C-:B------:R-:W-:Y:S01]  /*06e0*/  IADD3 R23, PT, PT, R1.reuse, 0x3, R4.reuse ;  /* 0x0000000301177810 */ /* 0x140fe20007ffe004 */
[----:B------:R-:W-:Y:S01]  /*06f0*/  IMAD.MOV.U32 R34, RZ, RZ, R21 ;  /* 0x000000ffff227224 */ /* 0x000fe200078e0015 */
[----:B------:R-:W-:Y:S01]  /*0700*/  IADD3 R21, PT, PT, R1, 0x1, R4 ;  /* 0x0000000101157810 */ /* 0x000fe20007ffe004 */
[----:B------:R-:W-:-:S04]  /*0710*/  IMAD.WIDE.U32 R24, R33, 0x10842109, RZ ;  /* 0x1084210921187825 */ /* 0x000fc800078e00ff */
[----:B------:R-:W-:-:S04]  /*0720*/  IMAD.WIDE.U32 R30, R27, 0x10842109, RZ ;  /* 0x108421091b1e7825 */ /* 0x000fc800078e00ff */
[----:B------:R-:W-:-:S04]  /*0730*/  IMAD.WIDE.U32 R28, R27, 0x4210842, R28 ;  /* 0x042108421b1c7825 */ /* 0x000fc800078e001c */
[----:B------:R-:W-:Y:S01]  /*0740*/  IMAD.WIDE.U32.X R12, R41, 0x8421084, R34, P0 ;  /* 0x08421084290c7825 */ /* 0x000fe200000e0422 */
[----:B------:R-:W-:-:S03]  /*0750*/  IADD3 RZ, P2, PT, R31, R28, RZ ;  /* 0x0000001c1fff7210 */ /* 0x000fc60007f5e0ff */
[----:B------:R-:W-:Y:S01]  /*0760*/  IMAD R10, R17, -0x3e, R14 ;  /* 0xffffffc2110a7824 */ /* 0x000fe200078e020e */
[----:B------:R-:W-:Y:S01]  /*0770*/  SHF.R.U32.HI R17, RZ, 0x3, R9 ;  /* 0x00000003ff117819 */ /* 0x000fe20000011609 */
[----:B------:R-:W-:Y:S01]  /*0780*/  IMAD.WIDE.U32 R18, R16, 0x10842109, RZ ;  /* 0x1084210910127825 */ /* 0x000fe200078e00ff */
[----:B------:R-:W-:Y:S02]  /*0790*/  SHF.R.U64 R13, R12, 0x1, R13 ;  /* 0x000000010c0d7819 */ /* 0x000fe4000000120d */
[----:B------:R-:W-:Y:S01]  /*07a0*/  SHF.R.U32.HI R14, RZ, 0x7, R8 ;  /* 0x00000007ff0e7819 */ /* 0x000fe20000011608 */
[----:B------:R-:W-:Y:S01]  /*07b0*/  IMAD.WIDE.U32 R24, R16, 0x4210842, R24 ;  /* 0x0421084210187825 */ /* 0x000fe200078e0018 */
[----:B------:R-:W0:Y:S03]  /*07c0*/  LDC.U8 R10, c[0x3][R10] ;  /* 0x00c000000a0a7b82 */ /* 0x000e260000000000 */
[----:B------:R-:W-:Y:S01]  /*07d0*/  IMAD.HI.U32 R12, R17, 0x21084211, RZ ;  /* 0x21084211110c7827 */ /* 0x000fe200078e00ff */
[----:B------:R-:W-:-:S02]  /*07e0*/  IADD3 RZ, P4, PT, R19, R24, RZ ;  /* 0x0000001813ff7210 */ /* 0x000fc40007f9e0ff */
[----:B------:R-:W-:Y:S01]  /*07f0*/  IADD3 R19, PT, PT, R1, -0x1, R4 ;  /* 0xffffffff01137810 */ /* 0x000fe20007ffe004 */
[----:B------:R-:W-:Y:S01]  /*0800*/  IMAD.X R28, R39, 0x4210842, R29, P2 ;  /* 0x04210842271c7824 */ /* 0x000fe200010e061d */
[----:B------:R-:W-:Y:S01]  /*0810*/  SHF.R.U32.HI R12, RZ, 0x3, R12 ;  /* 0x00000003ff0c7819 */ /* 0x000fe2000001160c */
[----:B------:R-:W-:Y:S02]  /*0820*/  IMAD.X R18, R37, 0x4210842, R11, P3 ;  /* 0x0421084225127824 */ /* 0x000fe400018e060b */
[----:B------:R-:W-:Y:S02]  /*0830*/  IMAD R8, R26, -0x3e, R7 ;  /* 0xffffffc21a087824 */ /* 0x000fe400078e0207 */
[----:B------:R-:W-:Y:S02]  /*0840*/  IMAD R9, R13, -0x3e, R26 ;  /* 0xffffffc20d097824 */ /* 0x000fe400078e021a */
[----:B------:R-:W-:Y:S02]  /*0850*/  IMAD.HI.U32 R13, R14, 0x4210843, RZ ;  /* 0x042108430e0d7827 */ /* 0x000fe400078e00ff */
[----:B------:R-:W1:Y:S02]  /*0860*/  LDC.U8 R8, c[0x3][R8] ;  /* 0x00c0000008087b82 */ /* 0x000e640000000000 */
[----:B------:R-:W-:-:S02]  /*0870*/  IMAD.X R25, R33, 0x4210842, R25, P4 ;  /* 0x0421084221197824 */ /* 0x000fc400020e0619 */
[----:B------:R-:W-:Y:S01]  /*0880*/  IMAD R11, R28, -0x3e, R27 ;  /* 0xffffffc21c0b7824 */ /* 0x000fe200078e021b */
[----:B------:R-:W-:Y:S01]  /*0890*/  SHF.R.U32.HI R27, RZ, 0x8, R6 ;  /* 0x00000008ff1b7819 */ /* 0x000fe20000011606 */
[----:B------:R-:W-:Y:S01]  /*08a0*/  IMAD R24, R18, -0x3e, R15 ;  /* 0xffffffc212187824 */ /* 0x000fe200078e020f */
[----:B------:R-:W-:Y:S01]  /*08b0*/  IADD3 R18, PT, PT, R1, -0x2, R4 ;  /* 0xfffffffe01127810 */ /* 0x000fe20007ffe004 */
[----:B------:R-:W-:Y:S01]  /*08c0*/  IMAD R15, R13, -0x3e, R14 ;  /* 0xffffffc20d0f7824 */ /* 0x000fe200078e020e */
[----:B------:R-:W2:Y:S01]  /*08d0*/  LDC.U8 R9, c[0x3][R9] ;  /* 0x00c0000009097b82 */ /* 0x000ea20000000000 */
[----:B------:R-:W-:Y:S01]  /*08e0*/  IMAD R14, R12, -0x3e, R17 ;  /* 0xffffffc20c0e7824 */ /* 0x000fe200078e0211 */
[----:B------:R-:W-:Y:S01]  /*08f0*/  IADD3 R17, PT, PT, R1, -0x3, R4 ;  /* 0xfffffffd01117810 */ /* 0x000fe20007ffe004 */
[----:B------:R-:W-:Y:S01]  /*0900*/  IMAD R26, R25, -0x3e, R16 ;  /* 0xffffffc2191a7824 */ /* 0x000fe200078e0210 */
[----:B------:R-:W-:Y:S01]  /*0910*/  SHF.R.U64 R25, R7, 0x8, R6 ;  /* 0x0000000807197819 */ /* 0x000fe20000001206 */
[C-C-:B------:R-:W-:Y:S01]  /*0920*/  IMAD.IADD R20, R1.reuse, 0x1, R4.reuse ;  /* 0x0000000101147824 */ /* 0x140fe200078e0204 */
[----:B------:R-:W-:Y:S01]  /*0930*/  IADD3 R16, PT, PT, R1, -0x4, R4 ;  /* 0xfffffffc01107810 */ /* 0x000fe20007ffe004 */
[----:B------:R-:W-:Y:S01]  /*0940*/  IMAD.WIDE.U32 R6, R27, -0x68637c73, RZ ;  /* 0x979c838d1b067825 */ /* 0x000fe200078e00ff */
[----:B------:R-:W3:Y:S03]  /*0950*/  LDC.U8 R11, c[0x3][R11] ;  /* 0x00c000000b0b7b82 */ /* 0x000ee60000000000 */
[----:B------:R-:W-:-:S02]  /*0960*/  VIADD R5, R5, 0x8 ;  /* 0x0000000805057836 */ /* 0x000fc40000000000 */
[----:B------:R-:W-:-:S03]  /*0970*/  VIADD R4, R4, 0xfffffff8 ;  /* 0xfffffff804047836 */ /* 0x000fc60000000000 */
[----:B------:R-:W4:Y:S08]  /*0980*/  LDC.U8 R12, c[0x3][R24] ;  /* 0x00c00000180c7b82 */ /* 0x000f300000000000 */
[----:B------:R-:W5:Y:S08]  /*0990*/  LDC.U8 R13, c[0x3][R26] ;  /* 0x00c000001a0d7b82 */ /* 0x000f700000000000 */
[----:B------:R-:W5:Y:S01]  /*09a0*/  LDC.U8 R14, c[0x3][R14] ;  /* 0x00c000000e0e7b82 */ /* 0x000f620000000000 */
[----:B-1----:R-:W-:Y:S07]  /*09b0*/  STL.U8 [R23+0x100], R8 ;  /* 0x0001000817007387 */ /* 0x002fee0000100000 */
[----:B------:R-:W1:Y:S01]  /*09c0*/  LDC.U8 R15, c[0x3][R15] ;  /* 0x00c000000f0f7b82 */ /* 0x000e620000000000 */
[----:B--2---:R2:W-:Y:S04]  /*09d0*/  STL.U8 [R22+0x100], R9 ;  /* 0x0001000916007387 */ /* 0x0045e80000100000 */
[----:B0-----:R-:W-:Y:S04]  /*09e0*/  STL.U8 [R21+0x100], R10 ;  /* 0x0001000a15007387 */ /* 0x001fe80000100000 */
[----:B---3--:R0:W-:Y:S01]  /*09f0*/  STL.U8 [R20+0x100], R11 ;  /* 0x0001000b14007387 */ /* 0x0081e20000100000 */
[----:B--2---:R-:W-:-:S04]  /*0a00*/  IMAD.WIDE.U32 R8, P0, R25, 0x14a0648, R6 ;  /* 0x014a064819087825 */ /* 0x004fc80007800006 */
[----:B------:R-:W-:Y:S01]  /*0a10*/  IMAD.WIDE.U32 R6, R25, -0x68637c73, RZ ;  /* 0x979c838d19067825 */ /* 0x000fe200078e00ff */
[----:B----4-:R2:W-:Y:S03]  /*0a20*/  STL.U8 [R19+0x100], R12 ;  /* 0x0001000c13007387 */ /* 0x0105e60000100000 */
[----:B0-----:R-:W-:Y:S01]  /*0a30*/  IMAD.X R11, RZ, RZ, RZ, P0 ;  /* 0x000000ffff0b7224 */ /* 0x001fe200000e06ff */
[----:B------:R-:W-:Y:S01]  /*0a40*/  ISETP.NE.AND P0, PT, R5, RZ, PT ;  /* 0x000000ff0500720c */ /* 0x000fe20003f05270 */
[----:B------:R-:W-:Y:S01]  /*0a50*/  IMAD.MOV.U32 R10, RZ, RZ, R9 ;  /* 0x000000ffff0a7224 */ /* 0x000fe200078e0009 */
[----:B------:R-:W-:Y:S01]  /*0a60*/  IADD3 RZ, P2, PT, R7, R8, RZ ;  /* 0x0000000807ff7210 */ /* 0x000fe20007f5e0ff */
[----:B------:R-:W-:Y:S01]  /*0a70*/  IMAD.MOV.U32 R6, RZ, RZ, RZ ;  /* 0x000000ffff067224 */ /* 0x000fe200078e00ff */
[----:B-----5:R2:W-:Y:S03]  /*0a80*/  STL.U8 [R18+0x100], R13 ;  /* 0x0001000d12007387 */ /* 0x0205e60000100000 */
[----:B------:R-:W-:Y:S01]  /*0a90*/  IMAD.HI.U32.X R7, R27, 0x14a0648, R10, P2 ;  /* 0x014a06481b077827 */ /* 0x000fe200010e040a */
[----:B------:R2:W-:Y:S04]  /*0aa0*/  STL.U8 [R17+0x100], R14 ;  /* 0x0001000e11007387 */ /* 0x0005e80000100000 */
[----:B-1----:R2:W-:Y:S01]  /*0ab0*/  STL.U8 [R16+0x100], R15 ;  /* 0x0001000f10007387 */ /* 0x0025e20000100000 */
[----:B------:R-:W-:Y:S05]  /*0ac0*/  @P0 BRA `(.L_x_2) ;  /* 0xfffffff400c80947 */ /* 0x000fea000383ffff */
[----:B------:R-:W-:-:S07]  /*0ad0*/  VIADD R4, R4, 0x4 ;  /* 0x0000000404047836 */ /* 0x000fce0000000000 */
.L_x_1:
[----:B------:R-:W-:-:S13]  /*0ae0*/  ISETP.NE.AND P0, PT, R32, RZ, PT ;  /* 0x000000ff2000720c */ /* 0x000fda0003f05270 */
[----:B------:R-:W-:Y:S05]  /*0af0*/  @!P0 BRA `(.L_x_0) ;  /* 0x0000000800208947 */ /* 0x000fea0003800000 */
[----:B------:R-:W-:Y:S02]  /*0b00*/  ISETP.GE.U32.AND P2, PT, R32, 0x4, PT ;  /* 0x000000042000780c */ /* 0x000fe40003f46070 */
[----:B------:R-:W-:-:S04]  /*0b10*/  LOP3.LUT R5, R2, 0x3, RZ, 0xc0, !PT ;  /* 0x0000000302057812 */ /* 0x000fc800078ec0ff */
[----:B------:R-:W-:-:S07]  /*0b20*/  ISETP.NE.AND P0, PT, R5, RZ, PT ;  /* 0x000000ff0500720c */ /* 0x000fce0003f05270 */
[----:B------:R-:W-:Y:S06]  /*0b30*/  @!P2 BRA `(.L_x_3) ;  /* 0x00000004002ca947 */ /* 0x000fec0003800000 */
[--C-:B------:R-:W-:Y:S01]  /*0b40*/  SHF.R.U32.HI R23, RZ, 0x1, R6.reuse ;  /* 0x00000001ff177819 */ /* 0x100fe20000011606 */
[----:B--2---:R-:W-:Y:S01]  /*0b50*/  IMAD.WIDE.U32 R14, R6, -0x5ed5a4e5, RZ ;  /* 0xa12a5b1b060e7825 */ /* 0x004fe200078e00ff */
[--C-:B------:R-:W-:Y:S02]  /*0b60*/  SHF.R.U64 R13, R7, 0x1, R6.reuse ;  /* 0x00000001070d7819 */ /* 0x100fe40000001206 */
[--C-:B------:R-:W-:Y:S01]  /*0b70*/  SHF.R.U32.HI R25, RZ, 0x3, R6.reuse ;  /* 0x00000003ff197819 */ /* 0x100fe20000011606 */
[----:B------:R-:W-:Y:S01]  /*0b80*/  IMAD.WIDE.U32 R8, R23, 0x10842109, RZ ;  /* 0x1084210917087825 */ /* 0x000fe200078e00ff */
[----:B------:R-:W-:-:S03]  /*0b90*/  SHF.R.U64 R19, R7, 0x3, R6 ;  /* 0x0000000307137819 */ /* 0x000fc60000001206 */
[----:B------:R-:W-:-:S04]  /*0ba0*/  IMAD.WIDE.U32 R16, R25, -0x6a26dbc3, RZ ;  /* 0x95d9243d19107825 */ /* 0x000fc800078e00ff */
[----:B------:R-:W-:-:S04]  /*0bb0*/  IMAD.WIDE.U32 R10, P2, R13, -0x7bdef7be, R8 ;  /* 0x842108420d0a7825 */ /* 0x000fc80007840008 */
[----:B------:R-:W-:-:S04]  /*0bc0*/  IMAD.WIDE.U32 R8, R13, 0x10842109, RZ ;  /* 0x108421090d087825 */ /* 0x000fc800078e00ff */
[----:B------:R-:W-:Y:S01]  /*0bd0*/  IMAD.X R13, RZ, RZ, RZ, P2 ;  /* 0x000000ffff0d7224 */ /* 0x000fe200010e06ff */
[----:B------:R-:W-:Y:S01]  /*0be0*/  IADD3 RZ, P2, PT, R9, R10, RZ ;  /* 0x0000000a09ff7210 */ /* 0x000fe20007f5e0ff */
[----:B------:R-:W-:Y:S02]  /*0bf0*/  IMAD.MOV.U32 R12, RZ, RZ, R11 ;  /* 0x000000ffff0c7224 */ /* 0x000fe400078e000b */
[----:B------:R-:W-:-:S04]  /*0c00*/  IMAD.WIDE.U32 R14, P3, R7, 0x22190a63, R14 ;  /* 0x22190a63070e7825 */ /* 0x000fc8000786000e */
[----:B------:R-:W-:-:S04]  /*0c10*/  IMAD.WIDE.U32 R20, P4, R19, 0x23329f5e, R16 ;  /* 0x23329f5e13147825 */ /* 0x000fc80007880010 */
[----:B------:R-:W-:-:S04]  /*0c20*/  IMAD.WIDE.U32 R10, R7, -0x5ed5a4e5, RZ ;  /* 0xa12a5b1b070a7825 */ /* 0x000fc800078e00ff */
[----:B------:R-:W-:-:S04]  /*0c30*/  IMAD.WIDE.U32 R18, R19, -0x6a26dbc3, RZ ;  /* 0x95d9243d13127825 */ /* 0x000fc800078e00ff */
[----:B------:R-:W-:Y:S01]  /*0c40*/  IMAD.WIDE.U32.X R8, R23, -0x7bdef7be, R12, P2 ;  /* 0x8421084217087825 */ /* 0x000fe200010e040c */
[----:B------:R-:W-:-:S03]  /*0c50*/  IADD3 RZ, P2, PT, R11, R14, RZ ;  /* 0x0000000e0bff7210 */ /* 0x000fc60007f5e0ff */
[----:B------:R-:W-:Y:S01]  /*0c60*/  IMAD.X R17, RZ, RZ, RZ, P3 ;  /* 0x000000ffff117224 */ /* 0x000fe200018e06ff */
[----:B------:R-:W-:Y:S01]  /*0c70*/  IADD3 RZ, P3, PT, R19, R20, RZ ;  /* 0x0000001413ff7210 */ /* 0x000fe20007f7e0ff */
[----:B------:R-:W-:Y:S01]  /*0c80*/  IMAD.MOV.U32 R16, RZ, RZ, R15 ;  /* 0x000000ffff107224 */ /* 0x000fe200078e000f */
[--C-:B------:R-:W-:Y:S01]  /*0c90*/  SHF.R.U32.HI R31, RZ, 0x4, R9.reuse ;  /* 0x00000004ff1f7819 */ /* 0x100fe20000011609 */
[----:B------:R-:W-:Y:S01]  /*0ca0*/  IMAD.X R23, RZ, RZ, RZ, P4 ;  /* 0x000000ffff177224 */ /* 0x000fe200020e06ff */
[----:B------:R-:W-:Y:S01]  /*0cb0*/  SHF.R.U64 R29, R8, 0x4, R9 ;  /* 0x00000004081d7819 */ /* 0x000fe20000001209 */
[----:B------:R-:W-:Y:S01]  /*0cc0*/  IMAD.MOV.U32 R22, RZ, RZ, R21 ;  /* 0x000000ffff167224 */ /* 0x000fe200078e0015 */
[----:B------:R-:W-:Y:S01]  /*0cd0*/  IADD3 R20, PT, PT, R1, -0x2, R4 ;  /* 0xfffffffe01147810 */ /* 0x000fe20007ffe004 */
[----:B------:R-:W-:-:S04]  /*0ce0*/  IMAD.WIDE.U32.X R12, R6, 0x22190a63, R16, P2 ;  /* 0x22190a63060c7825 */ /* 0x000fc800010e0410 */
[----:B------:R-:W-:Y:S01]  /*0cf0*/  IMAD.WIDE.U32.X R16, R25, 0x23329f5e, R22, P3 ;  /* 0x23329f5e19107825 */ /* 0x000fe200018e0416 */
[--C-:B------:R-:W-:Y:S02]  /*0d00*/  SHF.R.U32.HI R27, RZ, 0x9, R13.reuse ;  /* 0x00000009ff1b7819 */ /* 0x100fe4000001160d */
[----:B------:R-:W-:Y:S01]  /*0d10*/  SHF.R.U64 R25, R12, 0x9, R13 ;  /* 0x000000090c197819 */ /* 0x000fe2000000120d */
[----:B------:R-:W-:Y:S01]  /*0d20*/  IMAD.WIDE.U32 R10, R31, 0x21084211, RZ ;  /* 0x210842111f0a7825 */ /* 0x000fe200078e00ff */
[--C-:B------:R-:W-:Y:S02]  /*0d30*/  SHF.R.U32.HI R23, RZ, 0xc, R17.reuse ;  /* 0x0000000cff177819 */ /* 0x100fe40000011611 */
[----:B------:R-:W-:Y:S01]  /*0d40*/  SHF.R.U64 R21, R16, 0xc, R17 ;  /* 0x0000000c10157819 */ /* 0x000fe20000001211 */
[----:B------:R-:W-:-:S04]  /*0d50*/  IMAD.WIDE.U32 R8, R29, 0x21084211, RZ ;  /* 0x210842111d087825 */ /* 0x000fc800078e00ff */
[----:B------:R-:W-:-:S04]  /*0d60*/  IMAD.WIDE.U32 R10, P2, R29, 0x8421084, R10 ;  /* 0x084210841d0a7825 */ /* 0x000fc8000784000a */
[----:B------:R-:W-:Y:S01]  /*0d70*/  IMAD.WIDE.U32 R14, R27, 0x10842109, RZ ;  /* 0x108421091b0e7825 */ /* 0x000fe200078e00ff */
[----:B------:R-:W-:-:S03]  /*0d80*/  IADD3 RZ, P3, PT, R9, R10, RZ ;  /* 0x0000000a09ff7210 */ /* 0x000fc60007f7e0ff */
[----:B------:R-:W-:-:S04]  /*0d90*/  IMAD.WIDE.U32 R18, R23, 0x10842109, RZ ;  /* 0x1084210917127825 */ /* 0x000fc800078e00ff */
[----:B------:R-:W-:Y:S02]  /*0da0*/  IMAD.X R9, RZ, RZ, RZ, P2 ;  /* 0x000000ffff097224 */ /* 0x000fe400010e06ff */
[----:B------:R-:W-:Y:S02]  /*0db0*/  IMAD.MOV.U32 R8, RZ, RZ, R11 ;  /* 0x000000ffff087224 */ /* 0x000fe400078e000b */
[----:B------:R-:W-:-:S04]  /*0dc0*/  IMAD.WIDE.U32 R12, R25, 0x10842109, RZ ;  /* 0x10842109190c7825 */ /* 0x000fc800078e00ff */
[----:B------:R-:W-:-:S04]  /*0dd0*/  IMAD.WIDE.U32 R14, R25, 0x4210842, R14 ;  /* 0x04210842190e7825 */ /* 0x000fc800078e000e */
[----:B------:R-:W-:Y:S01]  /*0de0*/  IMAD.WIDE.U32 R16, R21, 0x10842109, RZ ;  /* 0x1084210915107825 */ /* 0x000fe200078e00ff */
[----:B------:R-:W-:-:S03]  /*0df0*/  IADD3 RZ, P2, PT, R13, R14, RZ ;  /* 0x0000000e0dff7210 */ /* 0x000fc60007f5e0ff */
[----:B------:R-:W-:-:S04]  /*0e00*/  IMAD.WIDE.U32 R18, R21, 0x4210842, R18 ;  /* 0x0421084215127825 */ /* 0x000fc800078e0012 */
[----:B------:R-:W-:Y:S01]  /*0e10*/  IMAD.WIDE.U32.X R8, R31, 0x8421084, R8, P3 ;  /* 0x084210841f087825 */ /* 0x000fe200018e0408 */
[----:B------:R-:W-:-:S03]  /*0e20*/  IADD3 RZ, P3, PT, R17, R18, RZ ;  /* 0x0000001211ff7210 */ /* 0x000fc60007f7e0ff */
[----:B------:R-:W-:Y:S01]  /*0e30*/  IMAD.X R10, R27, 0x4210842, R15, P2 ;  /* 0x042108421b0a7824 */ /* 0x000fe200010e060f */
[----:B------:R-:W-:Y:S01]  /*0e40*/  SHF.R.U64 R8, R8, 0x1, R9 ;  /* 0x0000000108087819 */ /* 0x000fe20000001209 */
[----:B------:R-:W-:Y:S01]  /*0e50*/  IMAD.X R18, R23, 0x4210842, R19, P3 ;  /* 0x0421084217127824 */ /* 0x000fe200018e0613 */
[--C-:B------:R-:W-:Y:S01]  /*0e60*/  IADD3 R19, PT, PT, R1, -0x3, R4.reuse ;  /* 0xfffffffd01137810 */ /* 0x100fe20007ffe004 */
[----:B------:R-:W-:Y:S02]  /*0e70*/  IMAD R14, R29, -0x3e, R7 ;  /* 0xffffffc21d0e7824 */ /* 0x000fe400078e0207 */
[----:B------:R-:W-:Y:S02]  /*0e80*/  IMAD R15, R8, -0x3e, R29 ;  /* 0xffffffc2080f7824 */ /* 0x000fe400078e021d */
[----:B------:R-:W-:Y:S02]  /*0e90*/  IMAD R16, R10, -0x3e, R25 ;  /* 0xffffffc20a107824 */ /* 0x000fe400078e0219 */
[----:B------:R-:W-:Y:S01]  /*0ea0*/  IMAD R17, R18, -0x3e, R21 ;  /* 0xffffffc212117824 */ /* 0x000fe200078e0215 */
[----:B------:R-:W0:Y:S01]  /*0eb0*/  LDC.U8 R14, c[0x3][R14] ;  /* 0x00c000000e0e7b82 */ /* 0x000e220000000000 */
[----:B------:R-:W-:Y:S01]  /*0ec0*/  IADD3 R21, PT, PT, R1, -0x1, R4 ;  /* 0xffffffff01157810 */ /* 0x000fe20007ffe004 */
[----:B------:R-:W-:-:S02]  /*0ed0*/  VIADD R4, R4, 0xfffffffc ;  /* 0xfffffffc04047836 */ /* 0x000fc40000000000 */
[----:B------:R-:W-:-:S04]  /*0ee0*/  IMAD.WIDE.U32 R8, R6, -0x14f5629b, RZ ;  /* 0xeb0a9d6506087825 */ /* 0x000fc800078e00ff */
[----:B------:R-:W1:Y:S01]  /*0ef0*/  LDC.U8 R15, c[0x3][R15] ;  /* 0x00c000000f0f7b82 */ /* 0x000e620000000000 */
[----:B------:R-:W-:Y:S02]  /*0f00*/  IMAD.IADD R18, R1, 0x1, R4 ;  /* 0x0000000101127824 */ /* 0x000fe400078e0204 */
[----:B------:R-:W-:-:S04]  /*0f10*/  IMAD.WIDE.U32 R10, P2, R7, 0x48aa9357, R8 ;  /* 0x48aa9357070a7825 */ /* 0x000fc80007840008 */
[----:B------:R-:W-:Y:S01]  /*0f20*/  IMAD.WIDE.U32 R8, R7, -0x14f5629b, RZ ;  /* 0xeb0a9d6507087825 */ /* 0x000fe200078e00ff */
[----:B------:R-:W2:Y:S03]  /*0f30*/  LDC.U8 R16, c[0x3][R16] ;  /* 0x00c0000010107b82 */ /* 0x000ea60000000000 */
[----:B------:R-:W-:Y:S01]  /*0f40*/  IMAD.X R13, RZ, RZ, RZ, P2 ;  /* 0x000000ffff0d7224 */ /* 0x000fe200010e06ff */
[----:B------:R-:W-:Y:S01]  /*0f50*/  IADD3 RZ, P2, PT, R9, R10, RZ ;  /* 0x0000000a09ff7210 */ /* 0x000fe20007f5e0ff */
[----:B------:R-:W-:-:S03]  /*0f60*/  IMAD.MOV.U32 R12, RZ, RZ, R11 ;  /* 0x000000ffff0c7224 */ /* 0x000fc600078e000b */
[----:B------:R-:W3:Y:S01]  /*0f70*/  LDC.U8 R17, c[0x3][R17] ;  /* 0x00c0000011117b82 */ /* 0x000ee20000000000 */
[----:B------:R-:W-:-:S05]  /*0f80*/  IMAD.WIDE.U32.X R8, R6, 0x48aa9357, R12, P2 ;  /* 0x48aa935706087825 */ /* 0x000fca00010e040c */
[--C-:B------:R-:W-:Y:S02]  /*0f90*/  SHF.R.U32.HI R6, RZ, 0x16, R9.reuse ;  /* 0x00000016ff067819 */ /* 0x100fe40000011609 */
[----:B------:R-:W-:Y:S01]  /*0fa0*/  SHF.R.U64 R7, R8, 0x16, R9 ;  /* 0x0000001608077819 */ /* 0x000fe20000001209 */
[----:B0-----:R0:W-:Y:S04]  /*0fb0*/  STL.U8 [R21+0x100], R14 ;  /* 0x0001000e15007387 */ /* 0x0011e80000100000 */
[----:B-1----:R0:W-:Y:S04]  /*0fc0*/  STL.U8 [R20+0x100], R15 ;  /* 0x0001000f14007387 */ /* 0x0021e80000100000 */
[----:B--2---:R0:W-:Y:S04]  /*0fd0*/  STL.U8 [R19+0x100], R16 ;  /* 0x0001001013007387 */ /* 0x0041e80000100000 */
[----:B---3--:R0:W-:Y:S02]  /*0fe0*/  STL.U8 [R18+0x100], R17 ;  /* 0x0001001112007387 */ /* 0x0081e40000100000 */
.L_x_3:
[----:B------:R-:W-:Y:S05]  /*0ff0*/  @!P0 BRA `(.L_x_0) ;  /* 0x0000000000e08947 */ /* 0x000fea0003800000 */
[----:B------:R-:W-:Y:S02]  /*1000*/  ISETP.NE.AND P2, PT, R5, 0x1, PT ;  /* 0x000000010500780c */ /* 0x000fe40003f45270 */
[----:B------:R-:W-:-:S04]  /*1010*/  LOP3.LUT R8, R2, 0x1, RZ, 0xc0, !PT ;  /* 0x0000000102087812 */ /* 0x000fc800078ec0ff */
[----:B------:R-:W-:-:S07]  /*1020*/  ISETP.NE.U32.AND P0, PT, R8, 0x1, PT ;  /* 0x000000010800780c */ /* 0x000fce0003f05070 */
[----:B------:R-:W-:Y:S06]  /*1030*/  @!P2 BRA `(.L_x_4) ;  /* 0x000000000094a947 */ /* 0x000fec0003800000 */
[--C-:B0-2---:R-:W-:Y:S02]  /*1040*/  SHF.R.U32.HI R15, RZ, 0x1, R6.reuse ;  /* 0x00000001ff0f7819 */ /* 0x105fe40000011606 */
[----:B------:R-:W-:-:S03]  /*1050*/  SHF.R.U64 R5, R7, 0x1, R6 ;  /* 0x0000000107057819 */ /* 0x000fc60000001206 */
[----:B------:R-:W-:-:S04]  /*1060*/  IMAD.WIDE.U32 R8, R15, 0x10842109, RZ ;  /* 0x108421090f087825 */ /* 0x000fc800078e00ff */
[----:B------:R-:W-:-:S04]  /*1070*/  IMAD.WIDE.U32 R10, P2, R5, -0x7bdef7be, R8 ;  /* 0x84210842050a7825 */ /* 0x000fc80007840008 */
[----:B------:R-:W-:-:S04]  /*1080*/  IMAD.WIDE.U32 R8, R5, 0x10842109, RZ ;  /* 0x1084210905087825 */ /* 0x000fc800078e00ff */
[----:B------:R-:W-:Y:S01]  /*1090*/  IMAD.X R13, RZ, RZ, RZ, P2 ;  /* 0x000000ffff0d7224 */ /* 0x000fe200010e06ff */
[----:B------:R-:W-:Y:S01]  /*10a0*/  IADD3 RZ, P2, PT, R9, R10, RZ ;  /* 0x0000000a09ff7210 */ /* 0x000fe20007f5e0ff */
[----:B------:R-:W-:-:S04]  /*10b0*/  IMAD.MOV.U32 R12, RZ, RZ, R11 ;  /* 0x000000ffff0c7224 */ /* 0x000fc800078e000b */
[----:B------:R-:W-:-:S05]  /*10c0*/  IMAD.WIDE.U32.X R12, R15, -0x7bdef7be, R12, P2 ;  /* 0x842108420f0c7825 */ /* 0x000fca00010e040c */
[--C-:B------:R-:W-:Y:S02]  /*10d0*/  SHF.R.U32.HI R15, RZ, 0x4, R13.reuse ;  /* 0x00000004ff0f7819 */ /* 0x100fe4000001160d */
[----:B------:R-:W-:-:S03]  /*10e0*/  SHF.R.U64 R5, R12, 0x4, R13 ;  /* 0x000000040c057819 */ /* 0x000fc6000000120d */
[----:B------:R-:W-:-:S04]  /*10f0*/  IMAD.WIDE.U32 R8, R15, 0x21084211, RZ ;  /* 0x210842110f087825 */ /* 0x000fc800078e00ff */
[C---:B------:R-:W-:Y:S02]  /*1100*/  IMAD R14, R5.reuse, -0x3e, R7 ;  /* 0xffffffc2050e7824 */ /* 0x040fe400078e0207 */
[----:B------:R-:W-:-:S04]  /*1110*/  IMAD.WIDE.U32 R10, P2, R5, 0x8421084, R8 ;  /* 0x08421084050a7825 */ /* 0x000fc80007840008 */
[----:B------:R-:W-:Y:S01]  /*1120*/  IMAD.WIDE.U32 R8, R5, 0x21084211, RZ ;  /* 0x2108421105087825 */ /* 0x000fe200078e00ff */
[----:B------:R-:W0:Y:S03]  /*1130*/  LDC.U8 R14, c[0x3][R14] ;  /* 0x00c000000e0e7b82 */ /* 0x000e260000000000 */
[----:B------:R-:W-:Y:S01]  /*1140*/  IMAD.X R13, RZ, RZ, RZ, P2 ;  /* 0x000000ffff0d7224 */ /* 0x000fe200010e06ff */
[----:B------:R-:W-:Y:S01]  /*1150*/  IADD3 RZ, P2, PT, R9, R10, RZ ;  /* 0x0000000a09ff7210 */ /* 0x000fe20007f5e0ff */
[----:B------:R-:W-:Y:S02]  /*1160*/  IMAD.MOV.U32 R12, RZ, RZ, R11 ;  /* 0x000000ffff0c7224 */ /* 0x000fe400078e000b */
[----:B------:R-:W-:-:S04]  /*1170*/  IMAD.WIDE.U32 R8, R6, -0x5ed5a4e5, RZ ;  /* 0xa12a5b1b06087825 */ /* 0x000fc800078e00ff */
[----:B------:R-:W-:-:S04]  /*1180*/  IMAD.WIDE.U32.X R12, R15, 0x8421084, R12, P2 ;  /* 0x084210840f0c7825 */ /* 0x000fc800010e040c */
[----:B------:R-:W-:Y:S01]  /*1190*/  IMAD.WIDE.U32 R10, P2, R7, 0x22190a63, R8 ;  /* 0x22190a63070a7825 */ /* 0x000fe20007840008 */
[----:B------:R-:W-:-:S03]  /*11a0*/  SHF.R.U64 R12, R12, 0x1, R13 ;  /* 0x000000010c0c7819 */ /* 0x000fc6000000120d */
[----:B------:R-:W-:-:S04]  /*11b0*/  IMAD.WIDE.U32 R8, R7, -0x5ed5a4e5, RZ ;  /* 0xa12a5b1b07087825 */ /* 0x000fc800078e00ff */
[----:B------:R-:W-:Y:S01]  /*11c0*/  IMAD R15, R12, -0x3e, R5 ;  /* 0xffffffc20c0f7824 */ /* 0x000fe200078e0205 */
[----:B------:R-:W-:Y:S01]  /*11d0*/  IADD3 R5, PT, PT, R1, -0x1, R4 ;  /* 0xffffffff01057810 */ /* 0x000fe20007ffe004 */
[----:B------:R-:W-:Y:S02]  /*11e0*/  VIADD R4, R4, 0xfffffffe ;  /* 0xfffffffe04047836 */ /* 0x000fe40000000000 */
[----:B------:R-:W-:Y:S01]  /*11f0*/  IMAD.X R13, RZ, RZ, RZ, P2 ;  /* 0x000000ffff0d7224 */ /* 0x000fe200010e06ff */
[----:B------:R-:W-:Y:S01]  /*1200*/  IADD3 RZ, P2, PT, R9, R10, RZ ;  /* 0x0000000a09ff7210 */ /* 0x000fe20007f5e0ff */
[----:B------:R-:W1:Y:S01]  /*1210*/  LDC.U8 R15, c[0x3][R15] ;  /* 0x00c000000f0f7b82 */ /* 0x000e620000000000 */
[----:B------:R-:W-:Y:S02]  /*1220*/  IMAD.IADD R16, R1, 0x1, R4 ;  /* 0x0000000101107824 */ /* 0x000fe400078e0204 */
[----:B------:R-:W-:-:S04]  /*1230*/  IMAD.MOV.U32 R12, RZ, RZ, R11 ;  /* 0x000000ffff0c7224 */ /* 0x000fc800078e000b */
[----:B------:R-:W-:-:S05]  /*1240*/  IMAD.WIDE.U32.X R12, R6, 0x22190a63, R12, P2 ;  /* 0x22190a63060c7825 */ /* 0x000fca00010e040c */
[--C-:B------:R-:W-:Y:S02]  /*1250*/  SHF.R.U32.HI R6, RZ, 0x9, R13.reuse ;  /* 0x00000009ff067819 */ /* 0x100fe4000001160d */
[----:B------:R-:W-:Y:S01]  /*1260*/  SHF.R.U64 R7, R12, 0x9, R13 ;  /* 0x000000090c077819 */ /* 0x000fe2000000120d */
[----:B0-----:R3:W-:Y:S04]  /*1270*/  STL.U8 [R5+0x100], R14 ;  /* 0x0001000e05007387 */ /* 0x0017e80000100000 */
[----:B-1----:R3:W-:Y:S02]  /*1280*/  STL.U8 [R16+0x100], R15 ;  /* 0x0001000f10007387 */ /* 0x0027e40000100000 */
.L_x_4:
[----:B------:R-:W-:Y:S05]  /*1290*/  @P0 BRA `(.L_x_0) ;  /* 0x0000000000380947 */ /* 0x000fea0003800000 */
[--C-:B0-23--:R-:W-:Y:S02]  /*12a0*/  SHF.R.U32.HI R15, RZ, 0x1, R6.reuse ;  /* 0x00000001ff0f7819 */ /* 0x10dfe40000011606 */
[----:B------:R-:W-:Y:S02]  /*12b0*/  SHF.R.U64 R5, R7, 0x1, R6 ;  /* 0x0000000107057819 */ /* 0x000fe40000001206 */
[----:B------:R-:W-:Y:S01]  /*12c0*/  IADD3 R4, PT, PT, R1, -0x1, R4 ;  /* 0xffffffff01047810 */ /* 0x000fe20007ffe004 */
[----:B------:R-:W-:-:S04]  /*12d0*/  IMAD.WIDE.U32 R8, R15, 0x10842109, RZ ;  /* 0x108421090f087825 */ /* 0x000fc800078e00ff */
[----:B------:R-:W-:-:S04]  /*12e0*/  IMAD.WIDE.U32 R10, P0, R5, -0x7bdef7be, R8 ;  /* 0x84210842050a7825 */ /* 0x000fc80007800008 */
[----:B------:R-:W-:-:S04]  /*12f0*/  IMAD.WIDE.U32 R8, R5, 0x10842109, RZ ;  /* 0x1084210905087825 */ /* 0x000fc800078e00ff */
[----:B------:R-:W-:Y:S01]  /*1300*/  IMAD.X R13, RZ, RZ, RZ, P0 ;  /* 0x000000ffff0d7224 */ /* 0x000fe200000e06ff */
[----:B------:R-:W-:Y:S01]  /*1310*/  IADD3 RZ, P0, PT, R9, R10, RZ ;  /* 0x0000000a09ff7210 */ /* 0x000fe20007f1e0ff */
[----:B------:R-:W-:-:S04]  /*1320*/  IMAD.MOV.U32 R12, RZ, RZ, R11 ;  /* 0x000000ffff0c7224 */ /* 0x000fc800078e000b */
[----:B------:R-:W-:-:S05]  /*1330*/  IMAD.WIDE.U32.X R8, R15, -0x7bdef7be, R12, P0 ;  /* 0x842108420f087825 */ /* 0x000fca00000e040c */
[----:B------:R-:W-:-:S05]  /*1340*/  SHF.R.U64 R8, R8, 0x4, R9 ;  /* 0x0000000408087819 */ /* 0x000fca0000001209 */
[----:B------:R-:W-:-:S06]  /*1350*/  IMAD R5, R8, -0x3e, R7 ;  /* 0xffffffc208057824 */ /* 0x000fcc00078e0207 */
[----:B------:R-:W0:Y:S02]  /*1360*/  LDC.U8 R5, c[0x3][R5] ;  /* 0x00c0000005057b82 */ /* 0x000e240000000000 */
[----:B0-----:R1:W-:Y:S02]  /*1370*/  STL.U8 [R4+0x100], R5 ;  /* 0x0001000504007387 */ /* 0x0013e40000100000 */
.L_x_0:
[----:B-1----:R-:W-:-:S05]  /*1380*/  IMAD.IADD R4, R1, 0x1, R2 ;  /* 0x0000000101047824 */ /* 0x002fca00078e0202 */
[----:B------:R1:W-:Y:S04]  /*1390*/  STL.U8 [R4+0x100], RZ ;  /* 0x000100ff04007387 */ /* 0x0003e80000100000 */
[----:B------:R1:W-:Y:S04]  /*13a0*/  STL.128 [R0], RZ ;  /* 0x000000ff00007387 */ /* 0x0003e80000100c00 */
[----:B------:R1:W-:Y:S04]  /*13b0*/  STL.128 [R0+0x10], RZ ;  /* 0x000010ff00007387 */ /* 0x0003e80000100c00 */
[----:B------:R1:W-:Y:S04]  /*13c0*/  STL.128 [R0+0x20], RZ ;  /* 0x000020ff00007387 */ /* 0x0003e80000100c00 */
[----:B------:R1:W-:Y:S01]  /*13d0*/  STL.128 [R0+0x30], RZ ;  /* 0x000030ff00007387 */ /* 0x0003e20000100c00 */
[----:B------:R-:W-:Y:S05]  /*13e0*/  @!P1 BRA `(.L_x_5) ;  /* 0x0000000800d89947 */ /* 0x000fea0003800000 */
[C---:B------:R-:W-:Y:S01]  /*13f0*/  ISETP.GE.U32.AND P0, PT, R2.reuse, 0x10, PT ;  /* 0x000000100200780c */ /* 0x040fe20003f06070 */
[----:B------:R-:W-:Y:S01]  /*1400*/  UMOV UR4, URZ ;  /* 0x000000ff00047c82 */ /* 0x000fe20008000000 */
[----:B------:R-:W-:-:S04]  /*1410*/  LOP3.LUT R28, R2, 0xf, RZ, 0xc0, !PT ;  /* 0x0000000f021c7812 */ /* 0x000fc800078ec0ff */
[----:B------:R-:W-:-:S07]  /*1420*/  ISETP.NE.AND P2, PT, R28, RZ, PT ;  /* 0x000000ff1c00720c */ /* 0x000fce0003f45270 */
[----:B------:R-:W-:Y:S06]  /*1430*/  @!P0 BRA `(.L_x_6) ;  /* 0x0000000000c08947 */ /* 0x000fec0003800000 */
[----:B-1----:R-:W-:Y:S01]  /*1440*/  LOP3.LUT R4, R2, 0x7ffffff0, RZ, 0xc0, !PT ;  /* 0x7ffffff002047812 */ /* 0x002fe200078ec0ff */
[----:B------:R-:W-:Y:S02]  /*1450*/  VIADD R27, R1, 0x107 ;  /* 0x00000107011b7836 */ /* 0x000fe40000000000 */
[----:B------:R-:W-:Y:S01]  /*1460*/  IMAD.MOV.U32 R26, RZ, RZ, R0 ;  /* 0x000000ffff1a7224 */ /* 0x000fe200078e0000 */
[----:B------:R-:W-:Y:S01]  /*1470*/  R2UR UR4, R4 ;  /* 0x00000000040472ca */ /* 0x000fe200000e0000 */
[----:B------:R-:W-:-:S14]  /*1480*/  IMAD.MOV R8, RZ, RZ, -R4 ;  /* 0x000000ffff087224 */ /* 0x000fdc00078e0a04 */
.L_x_7:
[----:B------:R-:W4:Y:S04]  /*1490*/  LDL.U8 R22, [R27+0x5] ;  /* 0x000005001b167983 */ /* 0x000f280000100000 */
[----:B------:R-:W5:Y:S04]  /*14a0*/  LDL.S8 R23, [R27+0x6] ;  /* 0x000006001b177983 */ /* 0x000f680000100200 */
[----:B------:R-:W5:Y:S04]  /*14b0*/  LDL.U8 R9, [R27+-0x7] ;  /* 0xfffff9001b097983 */ /* 0x000f680000100000 */
[----:B------:R-:W5:Y:S04]  /*14c0*/  LDL.S8 R10, [R27+-0x6] ;  /* 0xfffffa001b0a7983 */ /* 0x000f680000100200 */
[----:B--2---:R-:W2:Y:S04]  /*14d0*/  LDL.U8 R13, [R27+-0x3] ;  /* 0xfffffd001b0d7983 */ /* 0x004ea80000100000 */
[----:B0-----:R-:W2:Y:S04]  /*14e0*/  LDL.U8 R18, [R27+0x1] ;  /* 0x000001001b127983 */ /* 0x001ea80000100000 */
[----:B------:R-:W2:Y:S04]  /*14f0*/  LDL.S8 R19, [R27+0x2] ;  /* 0x000002001b137983 */ /* 0x000ea80000100200 */
[----:B---3--:R-:W3:Y:S04]  /*1500*/  LDL.S8 R15, [R27+-0x2] ;  /* 0xfffffe001b0f7983 */ /* 0x008ee80000100200 */
[----:B------:R-:W3:Y:S04]  /*1510*/  LDL.128 R4, [R26] ;  /* 0x000000001a047983 */ /* 0x000ee80000100c00 */
[----:B------:R-:W3:Y:S04]  /*1520*/  LDL.S8 R20, [R27+0x3] ;  /* 0x000003001b147983 */ /* 0x000ee80000100200 */
[----:B------:R-:W3:Y:S04]  /*1530*/  LDL.S8 R11, [R27+-0x5] ;  /* 0xfffffb001b0b7983 */ /* 0x000ee80000100200 */
[----:B------:R-:W3:Y:S04]  /*1540*/  LDL.S8 R16, [R27+-0x1] ;  /* 0xffffff001b107983 */ /* 0x000ee80000100200 */
[----:B------:R-:W3:Y:S04]  /*1550*/  LDL.S8 R24, [R27+0x7] ;  /* 0x000007001b187983 */ /* 0x000ee80000100200 */
[----:B------:R-:W3:Y:S04]  /*1560*/  LDL.S8 R21, [R27+0x4] ;  /* 0x000004001b157983 */ /* 0x000ee80000100200 */
[----:B------:R-:W3:Y:S04]  /*1570*/  LDL.S8 R12, [R27+-0x4] ;  /* 0xfffffc001b0c7983 */ /* 0x000ee80000100200 */
[----:B------:R-:W3:Y:S04]  /*1580*/  LDL.S8 R17, [R27] ;  /* 0x000000001b117983 */ /* 0x000ee80000100200 */
[----:B------:R0:W3:Y:S01]  /*1590*/  LDL.S8 R25, [R27+0x8] ;  /* 0x000008001b197983 */ /* 0x0000e20000100200 */
[----:B------:R-:W-:-:S05]  /*15a0*/  VIADD R8, R8, 0x10 ;  /* 0x0000001008087836 */ /* 0x000fca0000000000 */
[----:B------:R-:W-:Y:S01]  /*15b0*/  ISETP.NE.AND P0, PT, R8, RZ, PT ;  /* 0x000000ff0800720c */ /* 0x000fe20003f05270 */
[----:B0-----:R-:W-:Y:S02]  /*15c0*/  VIADD R27, R27, 0x10 ;  /* 0x000000101b1b7836 */ /* 0x001fe40000000000 */
[----:B----4-:R-:W-:Y:S02]  /*15d0*/  IMAD.SHL.U32 R22, R22, 0x1000000, RZ ;  /* 0x0100000016167824 */ /* 0x010fe400078e00ff */
[----:B-----5:R-:W-:Y:S02]  /*15e0*/  IMAD.U32 R23, R23, 0x10000, RZ ;  /* 0x0001000017177824 */ /* 0x020fe400078e00ff */
[----:B------:R-:W-:Y:S02]  /*15f0*/  IMAD.SHL.U32 R9, R9, 0x1000000, RZ ;  /* 0x0100000009097824 */ /* 0x000fe400078e00ff */
[----:B------:R-:W-:Y:S02]  /*1600*/  IMAD.U32 R10, R10, 0x10000, RZ ;  /* 0x000100000a0a7824 */ /* 0x000fe400078e00ff */
[----:B--2---:R-:W-:-:S02]  /*1610*/  IMAD.SHL.U32 R14, R13, 0x1000000, RZ ;  /* 0x010000000d0e7824 */ /* 0x004fc400078e00ff */
[----:B------:R-:W-:Y:S02]  /*1620*/  IMAD.SHL.U32 R13, R18, 0x1000000, RZ ;  /* 0x01000000120d7824 */ /* 0x000fe400078e00ff */
[----:B------:R-:W-:Y:S02]  /*1630*/  IMAD.U32 R19, R19, 0x10000, RZ ;  /* 0x0001000013137824 */ /* 0x000fe400078e00ff */
[----:B---3--:R-:W-:Y:S01]  /*1640*/  IMAD.U32 R15, R15, 0x10000, RZ ;  /* 0x000100000f0f7824 */ /* 0x008fe200078e00ff */
[----:B------:R-:W-:Y:S02]  /*1650*/  LOP3.LUT R22, R23, R22, R7, 0xfe, !PT ;  /* 0x0000001617167212 */ /* 0x000fe400078efe07 */
[----:B------:R-:W-:Y:S01]  /*1660*/  LOP3.LUT R4, R10, R9, R4, 0xfe, !PT ;  /* 0x000000090a047212 */ /* 0x000fe200078efe04 */
[----:B------:R-:W-:Y:S01]  /*1670*/  IMAD.SHL.U32 R7, R20, 0x100, RZ ;  /* 0x0000010014077824 */ /* 0x000fe200078e00ff */
[----:B------:R-:W-:Y:S02]  /*1680*/  LOP3.LUT R6, R19, R13, R6, 0xfe, !PT ;  /* 0x0000000d13067212 */ /* 0x000fe400078efe06 */
[----:B------:R-:W-:Y:S01]  /*1690*/  LOP3.LUT R5, R15, R14, R5, 0xfe, !PT ;  /* 0x0000000e0f057212 */ /* 0x000fe200078efe05 */
[----:B------:R-:W-:-:S02]  /*16a0*/  IMAD.SHL.U32 R11, R11, 0x100, RZ ;  /* 0x000001000b0b7824 */ /* 0x000fc400078e00ff */
[----:B------:R-:W-:Y:S02]  /*16b0*/  IMAD.SHL.U32 R16, R16, 0x100, RZ ;  /* 0x0000010010107824 */ /* 0x000fe400078e00ff */
[----:B------:R-:W-:Y:S01]  /*16c0*/  IMAD.SHL.U32 R9, R24, 0x100, RZ ;  /* 0x0000010018097824 */ /* 0x000fe200078e00ff */
[----:B------:R-:W-:Y:S02]  /*16d0*/  LOP3.LUT R6, R21, R7, R6, 0xfe, !PT ;  /* 0x0000000715067212 */ /* 0x000fe400078efe06 */
[----:B------:R-:W-:Y:S02]  /*16e0*/  LOP3.LUT R4, R12, R11, R4, 0xfe, !PT ;  /* 0x0000000b0c047212 */ /* 0x000fe400078efe04 */
[----:B------:R-:W-:Y:S02]  /*16f0*/  LOP3.LUT R5, R17, R16, R5, 0xfe, !PT ;  /* 0x0000001011057212 */ /* 0x000fe400078efe05 */
[----:B------:R-:W-:-:S05]  /*1700*/  LOP3.LUT R7, R25, R9, R22, 0xfe, !PT ;  /* 0x0000000919077212 */ /* 0x000fca00078efe16 */
[----:B------:R0:W-:Y:S02]  /*1710*/  STL.128 [R26], R4 ;  /* 0x000000041a007387 */ /* 0x0001e40000100c00 */
[----:B0-----:R-:W-:Y:S01]  /*1720*/  VIADD R26, R26, 0x10 ;  /* 0x000000101a1a7836 */ /* 0x001fe20000000000 */
[----:B------:R-:W-:Y:S06]  /*1730*/  @P0 BRA `(.L_x_7) ;  /* 0xfffffffc00540947 */ /* 0x000fec000383ffff */
.L_x_6:
[----:B------:R-:W-:Y:S05]  /*1740*/  @!P2 BRA `(.L_x_5) ;  /* 0x000000080000a947 */ /* 0x000fea0003800000 */
[----:B------:R-:W-:Y:S02]  /*1750*/  ISETP.GE.U32.AND P0, PT, R28, 0x8, PT ;  /* 0x000000081c00780c */ /* 0x000fe40003f06070 */
[----:B------:R-:W-:-:S04]  /*1760*/  LOP3.LUT R8, R2, 0x7, RZ, 0xc0, !PT ;  /* 0x0000000702087812 */ /* 0x000fc800078ec0ff */
[----:B------:R-:W-:-:S07]  /*1770*/  ISETP.NE.AND P2, PT, R8, RZ, PT ;  /* 0x000000ff0800720c */ /* 0x000fce0003f45270 */
[----:B------:R-:W-:Y:S06]  /*1780*/  @!P0 BRA `(.L_x_8) ;  /* 0x0000000400048947 */ /* 0x000fec0003800000 */
[----:B------:R-:W-:Y:S02]  /*1790*/  ULOP3.LUT UR7, UR4, 0x7ffffffc, URZ, 0xc0, !UPT ;  /* 0x7ffffffc04077892 */ /* 0x000fe4000f8ec0ff */
[----:B------:R-:W-:-:S05]  /*17a0*/  VIADD R6, R1, UR4 ;  /* 0x0000000401067c36 */ /* 0x000fca0008000000 */
[----:B-1----:R-:W4:Y:S04]  /*17b0*/  LDL.S8 R4, [R6+0x100] ;  /* 0x0001000006047983 */ /* 0x002f280000100200 */
[----:B---3--:R-:W3:Y:S01]  /*17c0*/  LDL R5, [R0+UR7] ;  /* 0x0000000700057983 */ /* 0x008ee20008100800 */
[----:B------:R-:W-:Y:S02]  /*17d0*/  USHF.L.U32 UR5, UR4, 0x3, URZ ;  /* 0x0000000304057899 */ /* 0x000fe400080006ff */
[----:B------:R-:W-:Y:S02]  /*17e0*/  UIADD3 UR6, UPT, UPT, UR4, 0x1, URZ ;  /* 0x0000000104067890 */ /* 0x000fe4000fffe0ff */
[----:B------:R-:W-:Y:S02]  /*17f0*/  ULOP3.LUT UR5, UR5, 0x18, URZ, 0xc, !UPT ;  /* 0x0000001805057892 */ /* 0x000fe4000f8e0cff */
[----:B------:R-:W-:-:S04]  /*1800*/  ULOP3.LUT UR10, UR6, 0x7ffffffc, URZ, 0xc0, !UPT ;  /* 0x7ffffffc060a7892 */ /* 0x000fc8000f8ec0ff */
[----:B----4-:R-:W-:-:S04]  /*1810*/  SHF.L.U32 R4, R4, UR5, RZ ;  /* 0x0000000504047c19 */ /* 0x010fc800080006ff */
[----:B---3--:R-:W-:-:S05]  /*1820*/  LOP3.LUT R5, R4, R5, RZ, 0xfc, !PT ;  /* 0x0000000504057212 */ /* 0x008fca00078efcff */
[----:B------:R1:W-:Y:S04]  /*1830*/  STL [R0+UR7], R5 ;  /* 0x0000000500007987 */ /* 0x0003e80008100807 */
[----:B------:R-:W3:Y:S04]  /*1840*/  LDL.S8 R4, [R6+0x101] ;  /* 0x0001010006047983 */ /* 0x000ee80000100200 */
[----:B------:R-:W4:Y:S01]  /*1850*/  LDL R7, [R0+UR10] ;  /* 0x0000000a00077983 */ /* 0x000f220008100800 */
[----:B------:R-:W-:-:S04]  /*1860*/  USHF.L.U32 UR6, UR6, 0x3, URZ ;  /* 0x0000000306067899 */ /* 0x000fc800080006ff */
[----:B------:R-:W-:-:S06]  /*1870*/  ULOP3.LUT UR6, UR6, 0x18, URZ, 0xc, !UPT ;  /* 0x0000001806067892 */ /* 0x000fcc000f8e0cff */
[----:B---3--:R-:W-:Y:S01]  /*1880*/  SHF.L.U32 R4, R4, UR6, RZ ;  /* 0x0000000604047c19 */ /* 0x008fe200080006ff */
[----:B------:R-:W-:-:S03]  /*1890*/  UIADD3 UR6, UPT, UPT, UR4, 0x2, URZ ;  /* 0x0000000204067890 */ /* 0x000fc6000fffe0ff */
[----:B----4-:R-:W-:Y:S01]  /*18a0*/  LOP3.LUT R7, R4, R7, RZ, 0xfc, !PT ;  /* 0x0000000704077212 */ /* 0x010fe200078efcff */
[----:B------:R-:W-:-:S04]  /*18b0*/  ULOP3.LUT UR11, UR6, 0xfffffffc, URZ, 0xc0, !UPT ;  /* 0xfffffffc060b7892 */ /* 0x000fc8000f8ec0ff */
[----:B------:R3:W-:Y:S04]  /*18c0*/  STL [R0+UR10], R7 ;  /* 0x0000000700007987 */ /* 0x0007e8000810080a */
[----:B------:R-:W4:Y:S04]  /*18d0*/  LDL.S8 R4, [R6+0x102] ;  /* 0x0001020006047983 */ /* 0x000f280000100200 */
[----:B-1----:R-:W5:Y:S01]  /*18e0*/  LDL R5, [R0+UR11] ;  /* 0x0000000b00057983 */ /* 0x002f620008100800 */
[----:B------:R-:W-:Y:S02]  /*18f0*/  USHF.L.U32 UR6, UR6, 0x3, URZ ;  /* 0x0000000306067899 */ /* 0x000fe400080006ff */
[----:B------:R-:W-:-:S02]  /*1900*/  UIADD3 UR7, UPT, UPT, UR4, 0x3, URZ ;  /* 0x0000000304077890 */ /* 0x000fc4000fffe0ff */
[----:B------:R-:W-:Y:S02]  /*1910*/  ULOP3.LUT UR6, UR6, 0x18, URZ, 0xc, !UPT ;  /* 0x0000001806067892 */ /* 0x000fe4000f8e0cff */
[----:B------:R-:W-:-:S04]  /*1920*/  ULOP3.LUT UR7, UR7, 0xfffffffc, URZ, 0xc0, !UPT ;  /* 0xfffffffc07077892 */ /* 0x000fc8000f8ec0ff */
[----:B----4-:R-:W-:-:S04]  /*1930*/  SHF.L.U32 R4, R4, UR6, RZ ;  /* 0x0000000604047c19 */ /* 0x010fc800080006ff */
[----:B-----5:R-:W-:-:S05]  /*1940*/  LOP3.LUT R5, R4, R5, RZ, 0xfc, !PT ;  /* 0x0000000504057212 */ /* 0x020fca00078efcff */
[----:B------:R1:W-:Y:S04]  /*1950*/  STL [R0+UR11], R5 ;  /* 0x0000000500007987 */ /* 0x0003e8000810080b */
[----:B------:R-:W4:Y:S04]  /*1960*/  LDL.S8 R4, [R6+0x103] ;  /* 0x0001030006047983 */ /* 0x000f280000100200 */
[----:B---3--:R-:W4:Y:S01]  /*1970*/  LDL R7, [R0+UR7] ;  /* 0x0000000700077983 */ /* 0x008f220008100800 */
[----:B------:R-:W-:-:S04]  /*1980*/  UIADD3 UR6, UPT, UPT, UR4, 0x4, URZ ;  /* 0x0000000404067890 */ /* 0x000fc8000fffe0ff */
[----:B------:R-:W-:Y:S01]  /*1990*/  ULOP3.LUT UR6, UR6, 0xfffffffc, URZ, 0xc0, !UPT ;  /* 0xfffffffc06067892 */ /* 0x000fe2000f8ec0ff */
[----:B----4-:R-:W-:-:S05]  /*19a0*/  LOP3.LUT R7, R4, R7, RZ, 0xfc, !PT ;  /* 0x0000000704077212 */ /* 0x010fca00078efcff */
[----:B------:R3:W-:Y:S04]  /*19b0*/  STL [R0+UR7], R7 ;  /* 0x0000000700007987 */ /* 0x0007e80008100807 */
[----:B------:R-:W4:Y:S04]  /*19c0*/  LDL.S8 R4, [R6+0x104] ;  /* 0x0001040006047983 */ /* 0x000f280000100200 */
[----:B------:R-:W5:Y:S01]  /*19d0*/  LDL R9, [R0+UR6] ;  /* 0x0000000600097983 */ /* 0x000f620008100800 */
[----:B----4-:R-:W-:Y:S01]  /*19e0*/  SHF.L.U32 R4, R4, UR5, RZ ;  /* 0x0000000504047c19 */ /* 0x010fe200080006ff */
[----:B------:R-:W-:-:S03]  /*19f0*/  UIADD3 UR5, UPT, UPT, UR4, 0x5, URZ ;  /* 0x0000000504057890 */ /* 0x000fc6000fffe0ff */
[----:B-----5:R-:W-:Y:S01]  /*1a00*/  LOP3.LUT R9, R4, R9, RZ, 0xfc, !PT ;  /* 0x0000000904097212 */ /* 0x020fe200078efcff */
[----:B------:R-:W-:-:S04]  /*1a10*/  ULOP3.LUT UR7, UR5, 0xfffffffc, URZ, 0xc0, !UPT ;  /* 0xfffffffc05077892 */ /* 0x000fc8000f8ec0ff */
[----:B------:R-:W-:Y:S04]  /*1a20*/  STL [R0+UR6], R9 ;  /* 0x0000000900007987 */ /* 0x000fe80008100806 */
[----:B------:R-:W4:Y:S04]  /*1a30*/  LDL.S8 R4, [R6+0x105] ;  /* 0x0001050006047983 */ /* 0x000f280000100200 */
[----:B-1----:R-:W5:Y:S01]  /*1a40*/  LDL R5, [R0+UR7] ;  /* 0x0000000700057983 */ /* 0x002f620008100800 */
[----:B------:R-:W-:-:S04]  /*1a50*/  USHF.L.U32 UR5, UR5, 0x3, URZ ;  /* 0x0000000305057899 */ /* 0x000fc800080006ff */
[----:B------:R-:W-:-:S06]  /*1a60*/  ULOP3.LUT UR5, UR5, 0x18, URZ, 0xc, !UPT ;  /* 0x0000001805057892 */ /* 0x000fcc000f8e0cff */
[----:B----4-:R-:W-:Y:S01]  /*1a70*/  SHF.L.U32 R4, R4, UR5, RZ ;  /* 0x0000000504047c19 */ /* 0x010fe200080006ff */
[----:B------:R-:W-:-:S03]  /*1a80*/  UIADD3 UR5, UPT, UPT, UR4, 0x6, URZ ;  /* 0x0000000604057890 */ /* 0x000fc6000fffe0ff */
[----:B-----5:R-:W-:Y:S01]  /*1a90*/  LOP3.LUT R5, R4, R5, RZ, 0xfc, !PT ;  /* 0x0000000504057212 */ /* 0x020fe200078efcff */
[----:B------:R-:W-:-:S04]  /*1aa0*/  ULOP3.LUT UR10, UR5, 0xfffffffc, URZ, 0xc0, !UPT ;  /* 0xfffffffc050a7892 */ /* 0x000fc8000f8ec0ff */
[----:B------:R1:W-:Y:S04]  /*1ab0*/  STL [R0+UR7], R5 ;  /* 0x0000000500007987 */ /* 0x0003e80008100807 */
[----:B------:R-:W4:Y:S04]  /*1ac0*/  LDL.S8 R4, [R6+0x106] ;  /* 0x0001060006047983 */ /* 0x000f280000100200 */
[----:B---3--:R-:W3:Y:S01]  /*1ad0*/  LDL R7, [R0+UR10] ;  /* 0x0000000a00077983 */ /* 0x008ee20008100800 */
[----:B------:R-:W-:Y:S02]  /*1ae0*/  USHF.L.U32 UR5, UR5, 0x3, URZ ;  /* 0x0000000305057899 */ /* 0x000fe400080006ff */
[----:B------:R-:W-:-:S02]  /*1af0*/  UIADD3 UR6, UPT, UPT, UR4, 0x7, URZ ;  /* 0x0000000704067890 */ /* 0x000fc4000fffe0ff */
[----:B------:R-:W-:Y:S02]  /*1b00*/  ULOP3.LUT UR5, UR5, 0x18, URZ, 0xc, !UPT ;  /* 0x0000001805057892 */ /* 0x000fe4000f8e0cff */
[----:B------:R-:W-:-:S04]  /*1b10*/  ULOP3.LUT UR6, UR6, 0xfffffffc, URZ, 0xc0, !UPT ;  /* 0xfffffffc06067892 */ /* 0x000fc8000f8ec0ff */
[----:B----4-:R-:W-:-:S04]  /*1b20*/  SHF.L.U32 R4, R4, UR5, RZ ;  /* 0x0000000504047c19 */ /* 0x010fc800080006ff */
[----:B---3--:R-:W-:-:S05]  /*1b30*/  LOP3.LUT R7, R4, R7, RZ, 0xfc, !PT ;  /* 0x0000000704077212 */ /* 0x008fca00078efcff */
[----:B------:R4:W-:Y:S04]  /*1b40*/  STL [R0+UR10], R7 ;  /* 0x0000000700007987 */ /* 0x0009e8000810080a */
[----:B------:R-:W3:Y:S04]  /*1b50*/  LDL.S8 R4, [R6+0x107] ;  /* 0x0001070006047983 */ /* 0x000ee80000100200 */
[----:B-1----:R-:W3:Y:S01]  /*1b60*/  LDL R5, [R0+UR6] ;  /* 0x0000000600057983 */ /* 0x002ee20008100800 */
[----:B------:R-:W-:Y:S01]  /*1b70*/  UIADD3 UR4, UPT, UPT, UR4, 0x8, URZ ;  /* 0x0000000804047890 */ /* 0x000fe2000fffe0ff */
[----:B---3--:R-:W-:-:S05]  /*1b80*/  LOP3.LUT R5, R4, R5, RZ, 0xfc, !PT ;  /* 0x0000000504057212 */ /* 0x008fca00078efcff */
[----:B------:R4:W-:Y:S06]  /*1b90*/  STL [R0+UR6], R5 ;  /* 0x0000000500007987 */ /* 0x0009ec0008100806 */
.L_x_8:
[----:B------:R-:W-:Y:S05]  /*1ba0*/  @!P2 BRA `(.L_x_5) ;  /* 0x0000000000e8a947 */ /* 0x000fea0003800000 */
[----:B------:R-:W-:Y:S02]  /*1bb0*/  ISETP.GE.U32.AND P0, PT, R8, 0x4, PT ;  /* 0x000000040800780c */ /* 0x000fe40003f06070 */
[----:B------:R-:W-:-:S04]  /*1bc0*/  LOP3.LUT R6, R2, 0x3, RZ, 0xc0, !PT ;  /* 0x0000000302067812 */ /* 0x000fc800078ec0ff */
[----:B------:R-:W-:-:S07]  /*1bd0*/  ISETP.NE.AND P2, PT, R6, RZ, PT ;  /* 0x000000ff0600720c */ /* 0x000fce0003f45270 */
[----:B------:R-:W-:Y:S06]  /*1be0*/  @!P0 BRA `(.L_x_9) ;  /* 0x0000000000948947 */ /* 0x000fec0003800000 */
[----:B------:R-:W-:Y:S02]  /*1bf0*/  ULOP3.LUT UR6, UR4, 0xfffffffc, URZ, 0xc0, !UPT ;  /* 0xfffffffc04067892 */ /* 0x000fe4000f8ec0ff */
[----:B------:R-:W-:-:S05]  /*1c00*/  VIADD R8, R1, UR4 ;  /* 0x0000000401087c36 */ /* 0x000fca0008000000 */
[----:B-1----:R-:W5:Y:S04]  /*1c10*/  LDL.S8 R4, [R8+0x100] ;  /* 0x0001000008047983 */ /* 0x002f680000100200 */
[----:B---34-:R-:W3:Y:S01]  /*1c20*/  LDL R5, [R0+UR6] ;  /* 0x0000000600057983 */ /* 0x018ee20008100800 */
[----:B------:R-:W-:-:S04]  /*1c30*/  USHF.L.U32 UR5, UR4, 0x3, URZ ;  /* 0x0000000304057899 */ /* 0x000fc800080006ff */
[----:B------:R-:W-:-:S06]  /*1c40*/  ULOP3.LUT UR5, UR5, 0x18, URZ, 0xc, !UPT ;  /* 0x0000001805057892 */ /* 0x000fcc000f8e0cff */
[----:B-----5:R-:W-:Y:S01]  /*1c50*/  SHF.L.U32 R4, R4, UR5, RZ ;  /* 0x0000000504047c19 */ /* 0x020fe200080006ff */
[----:B------:R-:W-:-:S03]  /*1c60*/  UIADD3 UR5, UPT, UPT, UR4, 0x1, URZ ;  /* 0x0000000104057890 */ /* 0x000fc6000fffe0ff */
[----:B---3--:R-:W-:Y:S01]  /*1c70*/  LOP3.LUT R5, R4, R5, RZ, 0xfc, !PT ;  /* 0x0000000504057212 */ /* 0x008fe200078efcff */
[----:B------:R-:W-:-:S04]  /*1c80*/  ULOP3.LUT UR7, UR5, 0xfffffffc, URZ, 0xc0, !UPT ;  /* 0xfffffffc05077892 */ /* 0x000fc8000f8ec0ff */
        /* <DEDUP_REMOVED lines=23> */
[----:B------:R-:W-:-:S06]  /*1e00*/  ULOP3.LUT UR5, UR5, 0x18, URZ, 0xc, !UPT ;  /* 0x0000001805057892 */ /* 0x000fcc000f8e0cff */
[----:B----4-:R-:W-:-:S04]  /*1e10*/  SHF.L.U32 R4, R4, UR5, RZ ;  /* 0x0000000504047c19 */ /* 0x010fc800080006ff */
[----:B---3--:R-:W-:-:S05]  /*1e20*/  LOP3.LUT R7, R4, R7, RZ, 0xfc, !PT ;  /* 0x0000000704077212 */ /* 0x008fca00078efcff */
[----:B------:R1:W-:Y:S02]  /*1e30*/  STL [R0+UR7], R7 ;  /* 0x0000000700007987 */ /* 0x0003e40008100807 */
.L_x_9:
[----:B------:R-:W-:Y:S05]  /*1e40*/  @!P2 BRA `(.L_x_5) ;  /* 0x000000000040a947 */ /* 0x000fea0003800000 */
[----:B-1----:R-:W-:Y:S01]  /*1e50*/  IMAD.MOV R4, RZ, RZ, -R6 ;  /* 0x000000ffff047224 */ /* 0x002fe200078e0a06 */
[----:B------:R-:W-:Y:S02]  /*1e60*/  USHF.L.U32 UR5, UR4, 0x3, URZ ;  /* 0x0000000304057899 */ /* 0x000fe400080006ff */
[----:B----4-:R-:W-:-:S10]  /*1e70*/  VIADD R7, R3, UR4 ;  /* 0x0000000403077c36 */ /* 0x010fd40008000000 */
.L_x_10:
[----:B------:R-:W-:Y:S01]  /*1e80*/  ULOP3.LUT UR7, UR4, 0xfffffffc, URZ, 0xc0, !UPT ;  /* 0xfffffffc04077892 */ /* 0x000fe2000f8ec0ff */
[----:B-1-3--:R1:W3:Y:S08]  /*1e90*/  LDL.S8 R5, [R7] ;  /* 0x0000000007057983 */ /* 0x00a2f00000100200 */
[----:B------:R-:W4:Y:S01]  /*1ea0*/  LDL R6, [R0+UR7] ;  /* 0x0000000700067983 */ /* 0x000f220008100800 */
[----:B------:R-:W-:Y:S01]  /*1eb0*/  VIADD R4, R4, 0x1 ;  /* 0x0000000104047836 */ /* 0x000fe20000000000 */
[----:B------:R-:W-:Y:S01]  /*1ec0*/  ULOP3.LUT UR6, UR5, 0x18, URZ, 0xc, !UPT ;  /* 0x0000001805067892 */ /* 0x000fe2000f8e0cff */
[----:B-1----:R-:W-:Y:S01]  /*1ed0*/  VIADD R7, R7, 0x1 ;  /* 0x0000000107077836 */ /* 0x002fe20000000000 */
[----:B------:R-:W-:-:S02]  /*1ee0*/  UIADD3 UR4, UPT, UPT, UR4, 0x1, URZ ;  /* 0x0000000104047890 */ /* 0x000fc4000fffe0ff */
[----:B------:R-:W-:Y:S01]  /*1ef0*/  ISETP.NE.AND P0, PT, R4, RZ, PT ;  /* 0x000000ff0400720c */ /* 0x000fe20003f05270 */
[----:B------:R-:W-:Y:S01]  /*1f00*/  UIADD3 UR5, UPT, UPT, UR5, 0x8, URZ ;  /* 0x0000000805057890 */ /* 0x000fe2000fffe0ff */
[----:B---3--:R-:W-:-:S04]  /*1f10*/  SHF.L.U32 R5, R5, UR6, RZ ;  /* 0x0000000605057c19 */ /* 0x008fc800080006ff */
[----:B----4-:R-:W-:-:S05]  /*1f20*/  LOP3.LUT R5, R5, R6, RZ, 0xfc, !PT ;  /* 0x0000000605057212 */ /* 0x010fca00078efcff */
[----:B------:R1:W-:Y:S02]  /*1f30*/  STL [R0+UR7], R5 ;  /* 0x0000000500007987 */ /* 0x0003e40008100807 */
[----:B------:R-:W-:Y:S05]  /*1f40*/  @P0 BRA `(.L_x_10) ;  /* 0xfffffffc00cc0947 */ /* 0x000fea000383ffff */
.L_x_5:
[----:B-1-34-:R-:W-:-:S05]  /*1f50*/  SHF.R.S32.HI R5, RZ, 0x2, R2 ;  /* 0x00000002ff057819 */ /* 0x01afca0000011402 */
[----:B------:R-:W-:-:S05]  /*1f60*/  IMAD R5, R5, 0x4, R0 ;  /* 0x0000000405057824 */ /* 0x000fca00078e0200 */
[----:B------:R-:W3:Y:S01]  /*1f70*/  LDL R7, [R5] ;  /* 0x0000000005077983 */ /* 0x000ee20000100800 */
[----:B------:R-:W-:Y:S02]  /*1f80*/  IMAD.SHL.U32 R9, R2, 0x8, RZ ;  /* 0x0000000802097824 */ /* 0x000fe400078e00ff */
[----:B------:R-:W-:-:S03]  /*1f90*/  IMAD.MOV.U32 R11, RZ, RZ, 0x80 ;  /* 0x00000080ff0b7424 */ /* 0x000fc600078e00ff */
[----:B------:R-:W-:-:S04]  /*1fa0*/  LOP3.LUT R4, R9, 0x18, RZ, 0xc, !PT ;  /* 0x0000001809047812 */ /* 0x000fc800078e0cff */
[----:B------:R-:W-:-:S04]  /*1fb0*/  SHF.L.U32 R4, R11, R4, RZ ;  /* 0x000000040b047219 */ /* 0x000fc800000006ff */
[----:B---3--:R-:W-:-:S05]  /*1fc0*/  LOP3.LUT R4, R7, R4, RZ, 0xfc, !PT ;  /* 0x0000000407047212 */ /* 0x008fca00078efcff */
[----:B------:R1:W-:Y:S04]  /*1fd0*/  STL [R5], R4 ;  /* 0x0000000405007387 */ /* 0x0003e80000100800 */
[----:B------:R1:W5:Y:S01]  /*1fe0*/  LDL R10, [R0+0x28] ;  /* 0x00002800000a7983 */ /* 0x0003620000100800 */
[----:B------:R-:W-:Y:S01]  /*1ff0*/  SHF.R.S32.HI R7, RZ, 0x1f, R2 ;  /* 0x0000001fff077819 */ /* 0x000fe20000011402 */
[----:B0-----:R-:W-:Y:S01]  /*2000*/  VIADD R21, R0, 0x28 ;  /* 0x0000002800157836 */ /* 0x001fe20000000000 */
[----:B------:R-:W-:Y:S02]  /*2010*/  UMOV UR4, URZ ;  /* 0x000000ff00047c82 */ /* 0x000fe40008000000 */
[----:B------:R-:W-:-:S05]  /*2020*/  SHF.R.U64 R8, R2, 0x1d, R7 ;  /* 0x0000001d02087819 */ /* 0x000fca0000001207 */
[----:B------:R1:W-:Y:S02]  /*2030*/  STL.64 [R0+0x38], R8 ;  /* 0x0000380800007387 */ /* 0x0003e40000100a00 */
.L_x_11:
[----:B-1----:R-:W3:Y:S04]  /*2040*/  LDL.64 R8, [R21+0x10] ;  /* 0x0000100015087983 */ /* 0x002ee80000100a00 */
[----:B------:R-:W4:Y:S04]  /*2050*/  LDL.128 R4, [R21+-0x28] ;  /* 0xffffd80015047983 */ /* 0x000f280000100c00 */
[----:B------:R-:W4:Y:S04]  /*2060*/  LDL R11, [R21+-0x4] ;  /* 0xfffffc00150b7983 */ /* 0x000f280000100800 */
[----:B--2---:R-:W2:Y:S04]  /*2070*/  LDL R19, [R21+-0x18] ;  /* 0xffffe80015137983 */ /* 0x004ea80000100800 */
[----:B------:R-:W2:Y:S04]  /*2080*/  LDL R18, [R21+0x8] ;  /* 0x0000080015127983 */ /* 0x000ea80000100800 */
[----:B------:R-:W2:Y:S01]  /*2090*/  LDL R17, [R21+0x4] ;  /* 0x0000040015117983 */ /* 0x000ea20000100800 */
[----:B------:R-:W-:-:S04]  /*20a0*/  UIADD3 UR4, UPT, UPT, UR4, 0x4, URZ ;  /* 0x0000000404047890 */ /* 0x000fc8000fffe0ff */
[----:B------:R-:W-:Y:S01]  /*20b0*/  UISETP.NE.AND UP0, UPT, UR4, 0x30, UPT ;  /* 0x000000300400788c */ /* 0x000fe2000bf05270 */
[C-C-:B---3--:R-:W-:Y:S02]  /*20c0*/  SHF.L.W.U32.HI R2, R9.reuse, 0xf, R9.reuse ;  /* 0x0000000f09027819 */ /* 0x148fe40000010e09 */
[--C-:B------:R-:W-:Y:S02]  /*20d0*/  SHF.L.W.U32.HI R13, R9, 0xd, R9.reuse ;  /* 0x0000000d090d7819 */ /* 0x100fe40000010e09 */
[----:B------:R-:W-:Y:S02]  /*20e0*/  SHF.R.U32.HI R9, RZ, 0xa, R9 ;  /* 0x0000000aff097819 */ /* 0x000fe40000011609 */
[C-C-:B----4-:R-:W-:Y:S02]  /*20f0*/  SHF.L.W.U32.HI R12, R6.reuse, 0x19, R6.reuse ;  /* 0x00000019060c7819 */ /* 0x150fe40000010e06 */
[----:B------:R-:W-:Y:S02]  /*2100*/  LOP3.LUT R2, R9, R2, R13, 0x96, !PT ;  /* 0x0000000209027212 */ /* 0x000fe400078e960d */
[----:B------:R-:W-:-:S02]  /*2110*/  SHF.L.W.U32.HI R15, R6, 0xe, R6 ;  /* 0x0000000e060f7819 */ /* 0x000fc40000010e06 */
[----:B------:R-:W-:Y:S02]  /*2120*/  SHF.R.U32.HI R14, RZ, 0x3, R6 ;  /* 0x00000003ff0e7819 */ /* 0x000fe40000011606 */
[----:B-----5:R-:W-:Y:S02]  /*2130*/  IADD3 R16, PT, PT, R5, R2, R10 ;  /* 0x0000000205107210 */ /* 0x020fe40007ffe00a */
[C-C-:B------:R-:W-:Y:S02]  /*2140*/  SHF.L.W.U32.HI R2, R8.reuse, 0xf, R8.reuse ;  /* 0x0000000f08027819 */ /* 0x140fe40000010e08 */
[--C-:B------:R-:W-:Y:S02]  /*2150*/  SHF.L.W.U32.HI R9, R8, 0xd, R8.reuse ;  /* 0x0000000d08097819 */ /* 0x100fe40000010e08 */
[----:B------:R-:W-:Y:S02]  /*2160*/  SHF.R.U32.HI R10, RZ, 0xa, R8 ;  /* 0x0000000aff0a7819 */ /* 0x000fe40000011608 */
[----:B------:R-:W-:-:S02]  /*2170*/  LOP3.LUT R15, R14, R12, R15, 0x96, !PT ;  /* 0x0000000c0e0f7212 */ /* 0x000fc400078e960f */
[C-C-:B------:R-:W-:Y:S02]  /*2180*/  SHF.L.W.U32.HI R12, R5.reuse, 0x19, R5.reuse ;  /* 0x00000019050c7819 */ /* 0x140fe40000010e05 */
[--C-:B------:R-:W-:Y:S02]  /*2190*/  SHF.L.W.U32.HI R13, R5, 0xe, R5.reuse ;  /* 0x0000000e050d7819 */ /* 0x100fe40000010e05 */
[----:B------:R-:W-:Y:S01]  /*21a0*/  SHF.R.U32.HI R14, RZ, 0x3, R5 ;  /* 0x00000003ff0e7819 */ /* 0x000fe20000011605 */
[----:B------:R-:W-:Y:S01]  /*21b0*/  IMAD.IADD R5, R15, 0x1, R16 ;  /* 0x000000010f057824 */ /* 0x000fe200078e0210 */
[----:B------:R-:W-:Y:S02]  /*21c0*/  LOP3.LUT R9, R10, R2, R9, 0x96, !PT ;  /* 0x000000020a097212 */ /* 0x000fe400078e9609 */
[----:B------:R-:W-:Y:S02]  /*21d0*/  LOP3.LUT R12, R14, R12, R13, 0x96, !PT ;  /* 0x0000000c0e0c7212 */ /* 0x000fe400078e960d */
[----:B------:R-:W-:-:S02]  /*21e0*/  IADD3 R9, PT, PT, R4, R9, R11 ;  /* 0x0000000904097210 */ /* 0x000fc40007ffe00b */
[C-C-:B------:R-:W-:Y:S02]  /*21f0*/  SHF.L.W.U32.HI R2, R5.reuse, 0xf, R5.reuse ;  /* 0x0000000f05027819 */ /* 0x140fe40000010e05 */
[----:B------:R-:W-:Y:S01]  /*2200*/  SHF.L.W.U32.HI R13, R5, 0xd, R5 ;  /* 0x0000000d050d7819 */ /* 0x000fe20000010e05 */
[----:B------:R-:W-:Y:S01]  /*2210*/  IMAD.IADD R4, R12, 0x1, R9 ;  /* 0x000000010c047824 */ /* 0x000fe200078e0209 */
[----:B------:R-:W-:Y:S02]  /*2220*/  SHF.R.U32.HI R10, RZ, 0xa, R5 ;  /* 0x0000000aff0a7819 */ /* 0x000fe40000011605 */
[----:B--2---:R-:W-:Y:S02]  /*2230*/  SHF.L.W.U32.HI R15, R19, 0x19, R19 ;  /* 0x00000019130f7819 */ /* 0x004fe40000010e13 */
[----:B------:R-:W-:Y:S01]  /*2240*/  LOP3.LUT R14, R10, R2, R13, 0x96, !PT ;  /* 0x000000020a0e7212 */ /* 0x000fe200078e960d */
[----:B------:R-:W-:Y:S01]  /*2250*/  STL.64 [R21+0x18], R4 ;  /* 0x0000180415007387 */ /* 0x000fe20000100a00 */
[----:B------:R-:W-:-:S02]  /*2260*/  SHF.L.W.U32.HI R2, R4, 0xf, R4 ;  /* 0x0000000f04027819 */ /* 0x000fc40000010e04 */
[--C-:B------:R-:W-:Y:S02]  /*2270*/  SHF.L.W.U32.HI R9, R4, 0xd, R4.reuse ;  /* 0x0000000d04097819 */ /* 0x100fe40000010e04 */
[----:B------:R-:W-:Y:S02]  /*2280*/  SHF.R.U32.HI R10, RZ, 0xa, R4 ;  /* 0x0000000aff0a7819 */ /* 0x000fe40000011604 */
[----:B------:R-:W-:Y:S02]  /*2290*/  SHF.L.W.U32.HI R16, R19, 0xe, R19 ;  /* 0x0000000e13107819 */ /* 0x000fe40000010e13 */
[C-C-:B------:R-:W-:Y:S02]  /*22a0*/  SHF.L.W.U32.HI R11, R7.reuse, 0x19, R7.reuse ;  /* 0x00000019070b7819 */ /* 0x140fe40000010e07 */
[--C-:B------:R-:W-:Y:S02]  /*22b0*/  SHF.L.W.U32.HI R12, R7, 0xe, R7.reuse ;  /* 0x0000000e070c7819 */ /* 0x100fe40000010e07 */
[----:B------:R-:W-:-:S02]  /*22c0*/  SHF.R.U32.HI R13, RZ, 0x3, R7 ;  /* 0x00000003ff0d7819 */ /* 0x000fc40000011607 */
[----:B------:R-:W-:Y:S02]  /*22d0*/  SHF.R.U32.HI R19, RZ, 0x3, R19 ;  /* 0x00000003ff137819 */ /* 0x000fe40000011613 */
[----:B------:R-:W-:Y:S01]  /*22e0*/  LOP3.LUT R9, R10, R2, R9, 0x96, !PT ;  /* 0x000000020a097212 */ /* 0x000fe200078e9609 */
[----:B------:R-:W-:Y:S01]  /*22f0*/  VIADD R2, R21, 0x10 ;  /* 0x0000001015027836 */ /* 0x000fe20000000000 */
[----:B------:R-:W-:Y:S01]  /*2300*/  LOP3.LUT R11, R13, R11, R12, 0x96, !PT ;  /* 0x0000000b0d0b7212 */ /* 0x000fe200078e960c */
[----:B------:R-:W-:Y:S01]  /*2310*/  IMAD.MOV.U32 R10, RZ, RZ, R8 ;  /* 0x000000ffff0a7224 */ /* 0x000fe200078e0008 */
[----:B------:R-:W-:Y:S02]  /*2320*/  IADD3 R14, PT, PT, R7, R14, R18 ;  /* 0x0000000e070e7210 */ /* 0x000fe40007ffe012 */
[----:B------:R-:W-:Y:S02]  /*2330*/  LOP3.LUT R15, R19, R15, R16, 0x96, !PT ;  /* 0x0000000f130f7212 */ /* 0x000fe400078e9610 */
[----:B------:R-:W-:-:S03]  /*2340*/  IADD3 R6, PT, PT, R6, R9, R17 ;  /* 0x0000000906067210 */ /* 0x000fc60007ffe011 */
[----:B------:R-:W-:Y:S02]  /*2350*/  IMAD.IADD R14, R15, 0x1, R14 ;  /* 0x000000010f0e7824 */ /* 0x000fe400078e020e */
[----:B------:R-:W-:-:S03]  /*2360*/  IMAD.IADD R6, R11, 0x1, R6 ;  /* 0x000000010b067824 */ /* 0x000fc600078e0206 */
[----:B------:R-:W-:Y:S04]  /*2370*/  STL [R21+0x24], R14 ;  /* 0x0000240e15007387 */ /* 0x000fe80000100800 */
[----:B------:R0:W-:Y:S02]  /*2380*/  STL [R21+0x20], R6 ;  /* 0x0000200615007387 */ /* 0x0001e40000100800 */
[----:B0-----:R-:W-:Y:S01]  /*2390*/  IMAD.MOV.U32 R21, RZ, RZ, R2 ;  /* 0x000000ffff157224 */ /* 0x001fe200078e0002 */
[----:B------:R-:W-:Y:S06]  /*23a0*/  BRA.U UP0, `(.L_x_11) ;  /* 0xfffffffd00247547 */ /* 0x000fec000b83ffff */
[----:B------:R-:W-:Y:S01]  /*23b0*/  IMAD.MOV.U32 R10, RZ, RZ, 0x1f83d9ab ;  /* 0x1f83d9abff0a7424 */ /* 0x000fe200078e00ff */
[----:B------:R-:W-:Y:S01]  /*23c0*/  UMOV UR5, 0x88 ;  /* 0x0000008800057882 */ /* 0x000fe20000000000 */
[----:B------:R-:W-:Y:S01]  /*23d0*/  IMAD.MOV.U32 R19, RZ, RZ, -0x64fa9774 ;  /* 0x9b05688cff137424 */ /* 0x000fe200078e00ff */
[----:B------:R-:W-:Y:S01]  /*23e0*/  UMOV UR4, URZ ;  /* 0x000000ff00047c82 */ /* 0x000fe20008000000 */
[----:B------:R-:W-:Y:S02]  /*23f0*/  IMAD.MOV.U32 R26, RZ, RZ, 0x510e527f ;  /* 0x510e527fff1a7424 */ /* 0x000fe400078e00ff */
[----:B------:R-:W-:Y:S02]  /*2400*/  IMAD.MOV.U32 R33, RZ, RZ, -0x5ab00ac6 ;  /* 0xa54ff53aff217424 */ /* 0x000fe400078e00ff */
[----:B------:R-:W-:Y:S02]  /*2410*/  IMAD.MOV.U32 R39, RZ, RZ, 0x3c6ef372 ;  /* 0x3c6ef372ff277424 */ /* 0x000fe400078e00ff */
[----:B------:R-:W-:-:S02]  /*2420*/  IMAD.MOV.U32 R2, RZ, RZ, -0x4498517b ;  /* 0xbb67ae85ff027424 */ /* 0x000fc400078e00ff */
[----:B------:R-:W-:Y:S02]  /*2430*/  IMAD.MOV.U32 R8, RZ, RZ, 0x6a09e667 ;  /* 0x6a09e667ff087424 */ /* 0x000fe400078e00ff */
[----:B------:R-:W-:-:S07]  /*2440*/  IMAD.MOV.U32 R9, RZ, RZ, 0x5be0cd19 ;  /* 0x5be0cd19ff097424 */ /* 0x000fce00078e00ff */
.L_x_12:
[----:B------:R0:W2:Y:S01]  /*2450*/  LDL.128 R4, [R0] ;  /* 0x0000000000047983 */ /* 0x0000a20000100c00 */
[----:B------:R-:W2:Y:S01]  /*2460*/  LDCU.64 UR6, c[0x3][UR5+-0x8] ;  /* 0x00ffff00050677ac */ /* 0x000ea20008000a00 */
[C-C-:B------:R-:W-:Y:S02]  /*2470*/  SHF.L.W.U32.HI R11, R26.reuse, 0x1a, R26.reuse ;  /* 0x0000001a1a0b7819 */ /* 0x140fe40000010e1a */
[C-C-:B------:R-:W-:Y:S01]  /*2480*/  SHF.L.W.U32.HI R12, R26.reuse, 0x15, R26.reuse ;  /* 0x000000151a0c7819 */ /* 0x140fe20000010e1a */
[----:B------:R-:W-:Y:S01]  /*2490*/  UIADD3 UR4, UPT, UPT, UR4, 0x4, URZ ;  /* 0x0000000404047890 */ /* 0x000fe2000fffe0ff */
[----:B------:R-:W-:Y:S01]  /*24a0*/  SHF.L.W.U32.HI R13, R26, 0x7, R26 ;  /* 0x000000071a0d7819 */ /* 0x000fe20000010e1a */
[----:B0-----:R-:W-:Y:S02]  /*24b0*/  VIADD R0, R0, 0x10 ;  /* 0x0000001000007836 */ /* 0x001fe40000000000 */
[----:B------:R-:W-:Y:S01]  /*24c0*/  UISETP.NE.AND UP0, UPT, UR4, 0x40, UPT ;  /* 0x000000400400788c */ /* 0x000fe2000bf05270 */
[----:B------:R-:W-:-:S02]  /*24d0*/  LOP3.LUT R12, R13, R11, R12, 0x96, !PT ;  /* 0x0000000b0d0c7212 */ /* 0x000fc400078e960c */
[----:B------:R-:W-:-:S04]  /*24e0*/  LOP3.LUT R11, R10, R26, R19, 0xb8, !PT ;  /* 0x0000001a0a0b7212 */ /* 0x000fc800078eb813 */
[----:B------:R-:W-:-:S04]  /*24f0*/  IADD3 R11, PT, PT, R9, R12, R11 ;  /* 0x0000000c090b7210 */ /* 0x000fc80007ffe00b */
[----:B--2---:R-:W-:Y:S02]  /*2500*/  IADD3 R4, PT, PT, R4, UR6, R11 ;  /* 0x0000000604047c10 */ /* 0x004fe4000fffe00b */
[----:B------:R-:W-:-:S03]  /*2510*/  SHF.L.W.U32.HI R11, R8, 0x1e, R8 ;  /* 0x0000001e080b7819 */ /* 0x000fc60000010e08 */
[----:B------:R-:W-:Y:S01]  /*2520*/  IMAD.IADD R9, R4, 0x1, R33 ;  /* 0x0000000104097824 */ /* 0x000fe200078e0221 */
[----:B------:R-:W-:-:S04]  /*2530*/  LOP3.LUT R33, R2, R39, R8, 0xe8, !PT ;  /* 0x0000002702217212 */ /* 0x000fc800078ee808 */
[C-C-:B------:R-:W-:Y:S02]  /*2540*/  SHF.L.W.U32.HI R12, R9.reuse, 0x1a, R9.reuse ;  /* 0x0000001a090c7819 */ /* 0x140fe40000010e09 */
[C-C-:B------:R-:W-:Y:S02]  /*2550*/  SHF.L.W.U32.HI R13, R9.reuse, 0x15, R9.reuse ;  /* 0x00000015090d7819 */ /* 0x140fe40000010e09 */
[----:B------:R-:W-:Y:S02]  /*2560*/  SHF.L.W.U32.HI R14, R9, 0x7, R9 ;  /* 0x00000007090e7819 */ /* 0x000fe40000010e09 */
[----:B------:R-:W-:Y:S02]  /*2570*/  LOP3.LUT R16, R19, R9, R26, 0xb8, !PT ;  /* 0x0000000913107212 */ /* 0x000fe400078eb81a */
[----:B------:R-:W-:Y:S02]  /*2580*/  LOP3.LUT R15, R14, R12, R13, 0x96, !PT ;  /* 0x0000000c0e0f7212 */ /* 0x000fe400078e960d */
[----:B------:R-:W-:-:S02]  /*2590*/  SHF.L.W.U32.HI R12, R8, 0x13, R8 ;  /* 0x00000013080c7819 */ /* 0x000fc40000010e08 */
[----:B------:R-:W-:Y:S02]  /*25a0*/  IADD3 R16, PT, PT, R10, R15, R16 ;  /* 0x0000000f0a107210 */ /* 0x000fe40007ffe010 */
[----:B------:R-:W-:Y:S02]  /*25b0*/  SHF.L.W.U32.HI R13, R8, 0xa, R8 ;  /* 0x0000000a080d7819 */ /* 0x000fe40000010e08 */
[----:B------:R-:W-:Y:S01]  /*25c0*/  IADD3 R16, PT, PT, R5, UR7, R16 ;  /* 0x0000000705107c10 */ /* 0x000fe2000fffe010 */
[----:B------:R-:W0:Y:S01]  /*25d0*/  LDCU.64 UR6, c[0x3][UR5] ;  /* 0x00c00000050677ac */ /* 0x000e220008000a00 */
[----:B------:R-:W-:-:S03]  /*25e0*/  LOP3.LUT R11, R13, R11, R12, 0x96, !PT ;  /* 0x0000000b0d0b7212 */ /* 0x000fc600078e960c */
[----:B------:R-:W-:Y:S01]  /*25f0*/  IMAD.IADD R10, R16, 0x1, R39 ;  /* 0x00000001100a7824 */ /* 0x000fe200078e0227 */
[----:B------:R-:W-:Y:S01]  /*2600*/  IADD3 R33, PT, PT, R4, R11, R33 ;  /* 0x0000000b04217210 */ /* 0x000fe20007ffe021 */
[----:B------:R-:W-:-:S03]  /*2610*/  UIADD3 UR5, UPT, UPT, UR5, 0x10, URZ ;  /* 0x0000001005057890 */ /* 0x000fc6000fffe0ff */
[C-C-:B------:R-:W-:Y:S02]  /*2620*/  SHF.L.W.U32.HI R4, R33.reuse, 0x1e, R33.reuse ;  /* 0x0000001e21047819 */ /* 0x140fe40000010e21 */
[C-C-:B------:R-:W-:Y:S02]  /*2630*/  SHF.L.W.U32.HI R5, R33.reuse, 0x13, R33.reuse ;  /* 0x0000001321057819 */ /* 0x140fe40000010e21 */
[----:B------:R-:W-:Y:S02]  /*2640*/  SHF.L.W.U32.HI R11, R33, 0xa, R33 ;  /* 0x0000000a210b7819 */ /* 0x000fe40000010e21 */
[C-C-:B------:R-:W-:Y:S02]  /*2650*/  SHF.L.W.U32.HI R12, R10.reuse, 0x1a, R10.reuse ;  /* 0x0000001a0a0c7819 */ /* 0x140fe40000010e0a */
[C-C-:B------:R-:W-:Y:S02]  /*2660*/  SHF.L.W.U32.HI R13, R10.reuse, 0x15, R10.reuse ;  /* 0x000000150a0d7819 */ /* 0x140fe40000010e0a */
[----:B------:R-:W-:-:S02]  /*2670*/  SHF.L.W.U32.HI R14, R10, 0x7, R10 ;  /* 0x000000070a0e7819 */ /* 0x000fc40000010e0a */
[----:B------:R-:W-:Y:S02]  /*2680*/  LOP3.LUT R5, R11, R4, R5, 0x96, !PT ;  /* 0x000000040b057212 */ /* 0x000fe400078e9605 */
[----:B------:R-:W-:Y:S02]  /*2690*/  LOP3.LUT R12, R14, R12, R13, 0x96, !PT ;  /* 0x0000000c0e0c7212 */ /* 0x000fe400078e960d */
[----:B------:R-:W-:Y:S02]  /*26a0*/  LOP3.LUT R4, R26, R10, R9, 0xb8, !PT ;  /* 0x0000000a1a047212 */ /* 0x000fe400078eb809 */
[----:B------:R-:W-:Y:S02]  /*26b0*/  LOP3.LUT R39, R8, R2, R33, 0xe8, !PT ;  /* 0x0000000208277212 */ /* 0x000fe400078ee821 */
[----:B------:R-:W-:Y:S02]  /*26c0*/  IADD3 R19, PT, PT, R19, R12, R4 ;  /* 0x0000000c13137210 */ /* 0x000fe40007ffe004 */
[----:B------:R-:W-:-:S02]  /*26d0*/  IADD3 R39, PT, PT, R16, R5, R39 ;  /* 0x0000000510277210 */ /* 0x000fc40007ffe027 */
[----:B0-----:R-:W-:Y:S02]  /*26e0*/  IADD3 R5, PT, PT, R6, UR6, R19 ;  /* 0x0000000606057c10 */ /* 0x001fe4000fffe013 */
[C-C-:B------:R-:W-:Y:S02]  /*26f0*/  SHF.L.W.U32.HI R4, R39.reuse, 0x1e, R39.reuse ;  /* 0x0000001e27047819 */ /* 0x140fe40000010e27 */
[--C-:B------:R-:W-:Y:S01]  /*2700*/  SHF.L.W.U32.HI R11, R39, 0x13, R39.reuse ;  /* 0x00000013270b7819 */ /* 0x100fe20000010e27 */
[----:B------:R-:W-:Y:S01]  /*2710*/  IMAD.IADD R19, R5, 0x1, R2 ;  /* 0x0000000105137824 */ /* 0x000fe200078e0202 */
[--C-:B------:R-:W-:Y:S02]  /*2720*/  SHF.L.W.U32.HI R6, R39, 0xa, R39.reuse ;  /* 0x0000000a27067819 */ /* 0x100fe40000010e27 */
[----:B------:R-:W-:Y:S02]  /*2730*/  LOP3.LUT R2, R33, R8, R39, 0xe8, !PT ;  /* 0x0000000821027212 */ /* 0x000fe400078ee827 */
[----:B------:R-:W-:-:S02]  /*2740*/  LOP3.LUT R4, R6, R4, R11, 0x96, !PT ;  /* 0x0000000406047212 */ /* 0x000fc400078e960b */
[C-C-:B------:R-:W-:Y:S02]  /*2750*/  SHF.L.W.U32.HI R6, R19.reuse, 0x1a, R19.reuse ;  /* 0x0000001a13067819 */ /* 0x140fe40000010e13 */
[C-C-:B------:R-:W-:Y:S02]  /*2760*/  SHF.L.W.U32.HI R11, R19.reuse, 0x15, R19.reuse ;  /* 0x00000015130b7819 */ /* 0x140fe40000010e13 */
[----:B------:R-:W-:Y:S02]  /*2770*/  SHF.L.W.U32.HI R12, R19, 0x7, R19 ;  /* 0x00000007130c7819 */ /* 0x000fe40000010e13 */
[----:B------:R-:W-:Y:S02]  /*2780*/  IADD3 R2, PT, PT, R5, R4, R2 ;  /* 0x0000000405027210 */ /* 0x000fe40007ffe002 */
[----:B------:R-:W-:Y:S02]  /*2790*/  LOP3.LUT R4, R9, R19, R10, 0xb8, !PT ;  /* 0x0000001309047212 */ /* 0x000fe400078eb80a */
[----:B------:R-:W-:-:S02]  /*27a0*/  LOP3.LUT R11, R12, R6, R11, 0x96, !PT ;  /* 0x000000060c0b7212 */ /* 0x000fc400078e960b */
[----:B------:R-:W-:Y:S02]  /*27b0*/  SHF.L.W.U32.HI R5, R2, 0x1e, R2 ;  /* 0x0000001e02057819 */ /* 0x000fe40000010e02 */
[----:B------:R-:W-:Y:S02]  /*27c0*/  IADD3 R4, PT, PT, R26, R11, R4 ;  /* 0x0000000b1a047210 */ /* 0x000fe40007ffe004 */
[C-C-:B------:R-:W-:Y:S02]  /*27d0*/  SHF.L.W.U32.HI R6, R2.reuse, 0x13, R2.reuse ;  /* 0x0000001302067819 */ /* 0x140fe40000010e02 */
[----:B------:R-:W-:Y:S02]  /*27e0*/  SHF.L.W.U32.HI R12, R2, 0xa, R2 ;  /* 0x0000000a020c7819 */ /* 0x000fe40000010e02 */
[----:B------:R-:W-:Y:S02]  /*27f0*/  IADD3 R7, PT, PT, R7, UR7, R4 ;  /* 0x0000000707077c10 */ /* 0x000fe4000fffe004 */
[----:B------:R-:W-:-:S02]  /*2800*/  LOP3.LUT R6, R12, R5, R6, 0x96, !PT ;  /* 0x000000050c067212 */ /* 0x000fc400078e9606 */
[----:B------:R-:W-:Y:S01]  /*2810*/  LOP3.LUT R4, R39, R33, R2, 0xe8, !PT ;  /* 0x0000002127047212 */ /* 0x000fe200078ee802 */
[----:B------:R-:W-:-:S03]  /*2820*/  IMAD.IADD R26, R7, 0x1, R8 ;  /* 0x00000001071a7824 */ /* 0x000fc600078e0208 */
[----:B------:R-:W-:Y:S01]  /*2830*/  IADD3 R8, PT, PT, R7, R6, R4 ;  /* 0x0000000607087210 */ /* 0x000fe20007ffe004 */
[----:B------:R-:W-:Y:S06]  /*2840*/  BRA.U UP0, `(.L_x_12) ;  /* 0xfffffffd00007547 */ /* 0x000fec000b83ffff */
[----:B------:R-:W-:Y:S01]  /*2850*/  VIADD R0, R8, 0x6a09e667 ;  /* 0x6a09e66708007836 */ /* 0x000fe20000000000 */
[----:B------:R-:W0:Y:S04]  /*2860*/  LDCU.U8 UR4, c[0x3][0x3e] ;  /* 0x00c007c0ff0477ac */ /* 0x000e280008000000 */
[C---:B------:R-:W-:Y:S02]  /*2870*/  ISETP.GE.U32.AND P0, PT, R0.reuse, -0x60000000, PT ;  /* 0xa00000000000780c */ /* 0x040fe40003f06070 */
[----:B------:R-:W-:Y:S02]  /*2880*/  SHF.R.U32.HI R5, RZ, 0x1c, R0 ;  /* 0x0000001cff057819 */ /* 0x000fe40000011600 */
[----:B------:R-:W-:-:S09]  /*2890*/  LEA.HI R4, R0, 0x30, RZ, 0x4 ;  /* 0x0000003000047811 */ /* 0x000fd200078f20ff */
[----:B------:R-:W-:Y:S01]  /*28a0*/  @P0 VIADD R4, R5, 0x57 ;  /* 0x0000005705040836 */ /* 0x000fe20000000000 */
[----:B0-----:R-:W-:-:S04]  /*28b0*/  UPRMT UR4, UR4, 0x9910, URZ ;  /* 0x0000991004047896 */ /* 0x001fc800080000ff */
[----:B------:R-:W-:-:S04]  /*28c0*/  PRMT R4, R4, 0x9910, RZ ;  /* 0x0000991004047816 */ /* 0x000fc800000000ff */
[----:B------:R-:W-:-:S13]  /*28d0*/  ISETP.NE.AND P0, PT, R4, UR4, PT ;  /* 0x0000000404007c0c */ /* 0x000fda000bf05270 */
[----:B------:R-:W-:Y:S05]  /*28e0*/  @P0 EXIT ;  /* 0x000000000000094d */ /* 0x000fea0003800000 */
[----:B------:R-:W-:Y:S01]  /*28f0*/  VIADD R13, R9, 0x5be0cd19 ;  /* 0x5be0cd19090d7836 */ /* 0x000fe20000000000 */
[----:B------:R-:W-:Y:S01]  /*2900*/  LOP3.LUT R7, R0, 0xe0, RZ, 0xc0, !PT ;  /* 0x000000e000077812 */ /* 0x000fe200078ec0ff */
[----:B------:R-:W-:Y:S01]  /*2910*/  VIADD R21, R10, 0x1f83d9ab ;  /* 0x1f83d9ab0a157836 */ /* 0x000fe20000000000 */
[----:B------:R-:W-:Y:S01]  /*2920*/  LOP3.LUT R6, R0, 0xe, RZ, 0xc0, !PT ;  /* 0x0000000e00067812 */ /* 0x000fe200078ec0ff */
[----:B------:R-:W-:Y:S01]  /*2930*/  VIADD R29, R19, 0x9b05688c ;  /* 0x9b05688c131d7836 */ /* 0x000fe20000000000 */
[C---:B------:R-:W-:Y:S01]  /*2940*/  LOP3.LUT R4, R13.reuse, 0xe, RZ, 0xc0, !PT ;  /* 0x0000000e0d047812 */ /* 0x040fe200078ec0ff */
[----:B------:R-:W-:Y:S01]  /*2950*/  VIADD R37, R26, 0x510e527f ;  /* 0x510e527f1a257836 */ /* 0x000fe20000000000 */
[----:B------:R-:W-:Y:S01]  /*2960*/  LOP3.LUT R5, R13, 0xe0, RZ, 0xc0, !PT ;  /* 0x000000e00d057812 */ /* 0x000fe200078ec0ff */
[----:B------:R-:W-:Y:S01]  /*2970*/  VIADD R47, R33, 0xa54ff53a ;  /* 0xa54ff53a212f7836 */ /* 0x000fe20000000000 */
[----:B------:R-:W-:Y:S01]  /*2980*/  ISETP.GE.U32.AND P5, PT, R4, 0xa, PT ;  /* 0x0000000a0400780c */ /* 0x000fe20003fa6070 */
[----:B------:R-:W-:Y:S01]  /*2990*/  VIADD R54, R39, 0x3c6ef372 ;  /* 0x3c6ef37227367836 */ /* 0x000fe20000000000 */
[----:B------:R-:W-:Y:S01]  /*29a0*/  ISETP.GE.U32.AND P6, PT, R5, 0xa0, PT ;  /* 0x000000a00500780c */ /* 0x000fe20003fc6070 */
[----:B------:R-:W0:Y:S01]  /*29b0*/  LDCU.U8 UR4, c[0x3][0x40] ;  /* 0x00c00800ff0477ac */ /* 0x000e220008000000 */
[----:B------:R-:W-:Y:S01]  /*29c0*/  LOP3.LUT R5, R13, 0xe00, RZ, 0xc0, !PT ;  /* 0x00000e000d057812 */ /* 0x000fe200078ec0ff */
[----:B------:R-:W-:Y:S01]  /*29d0*/  VIADD R2, R2, 0xbb67ae85 ;  /* 0xbb67ae8502027836 */ /* 0x000fe20000000000 */
[----:B------:R-:W-:Y:S01]  /*29e0*/  ISETP.GE.U32.AND P3, PT, R7, 0xa0, PT ;  /* 0x000000a00700780c */ /* 0x000fe20003f66070 */
[----:B------:R-:W1:Y:S01]  /*29f0*/  LDCU.U8 UR5, c[0x3][0x3f] ;  /* 0x00c007e0ff0577ac */ /* 0x000e620008000000 */
[----:B------:R-:W-:-:S02]  /*2a00*/  LOP3.LUT R7, R13, 0xe000, RZ, 0xc0, !PT ;  /* 0x0000e0000d077812 */ /* 0x000fc400078ec0ff */
[--C-:B------:R-:W-:Y:S01]  /*2a10*/  SHF.R.U32.HI R4, RZ, 0x4, R13.reuse ;  /* 0x00000004ff047819 */ /* 0x100fe2000001160d */
[----:B------:R-:W2:Y:S01]  /*2a20*/  LDCU.U8 UR6, c[0x3][0x44] ;  /* 0x00c00880ff0677ac */ /* 0x000ea20008000000 */
[----:B------:R-:W-:Y:S02]  /*2a30*/  LOP3.LUT R8, R13, 0xf, RZ, 0xc0, !PT ;  /* 0x0000000f0d087812 */ /* 0x000fe400078ec0ff */
[----:B------:R-:W-:Y:S01]  /*2a40*/  ISETP.GE.U32.AND P4, PT, R5, 0xa00, PT ;  /* 0x00000a000500780c */ /* 0x000fe20003f86070 */
[----:B------:R-:W3:Y:S01]  /*2a50*/  LDCU.U8 UR7, c[0x3][0x45] ;  /* 0x00c008a0ff0777ac */ /* 0x000ee20008000000 */
[----:B------:R-:W-:Y:S02]  /*2a60*/  ISETP.GE.U32.AND P0, PT, R7, 0xa000, PT ;  /* 0x0000a0000700780c */ /* 0x000fe40003f06070 */
[----:B------:R-:W-:Y:S01]  /*2a70*/  ISETP.GE.U32.AND P2, PT, R6, 0xa, PT ;  /* 0x0000000a0600780c */ /* 0x000fe20003f46070 */
[----:B------:R-:W4:Y:S01]  /*2a80*/  LDCU.U8 UR10, c[0x3][0x46] ;  /* 0x00c008c0ff0a77ac */ /* 0x000f220008000000 */
[----:B------:R-:W-:-:S02]  /*2a90*/  SHF.R.U32.HI R7, RZ, 0x8, R13 ;  /* 0x00000008ff077819 */ /* 0x000fc4000001160d */
[----:B------:R-:W-:Y:S01]  /*2aa0*/  LOP3.LUT R6, R4, 0xf, RZ, 0xc0, !PT ;  /* 0x0000000f04067812 */ /* 0x000fe200078ec0ff */
[C---:B------:R-:W-:Y:S01]  /*2ab0*/  VIADD R4, R8.reuse, 0x30 ;  /* 0x0000003008047836 */ /* 0x040fe20000000000 */
[----:B------:R-:W-:Y:S01]  /*2ac0*/  LOP3.LUT R11, R13, 0xe0000, RZ, 0xc0, !PT ;  /* 0x000e00000d0b7812 */ /* 0x000fe200078ec0ff */
[----:B------:R-:W-:Y:S01]  /*2ad0*/  @P5 VIADD R4, R8, 0x57 ;  /* 0x0000005708045836 */ /* 0x000fe20000000000 */
[----:B------:R-:W-:Y:S01]  /*2ae0*/  LOP3.LUT R8, R7, 0xf, RZ, 0xc0, !PT ;  /* 0x0000000f07087812 */ /* 0x000fe200078ec0ff */
[C---:B------:R-:W-:Y:S01]  /*2af0*/  VIADD R5, R6.reuse, 0x30 ;  /* 0x0000003006057836 */ /* 0x040fe20000000000 */
[--C-:B------:R-:W-:Y:S01]  /*2b00*/  SHF.R.U32.HI R9, RZ, 0xc, R13.reuse ;  /* 0x0000000cff097819 */ /* 0x100fe2000001160d */
[----:B------:R-:W-:Y:S01]  /*2b10*/  @P6 VIADD R5, R6, 0x57 ;  /* 0x0000005706056836 */ /* 0x000fe20000000000 */
[----:B------:R-:W-:Y:S01]  /*2b20*/  ISETP.GE.U32.AND P6, PT, R11, 0xa0000, PT ;  /* 0x000a00000b00780c */ /* 0x000fe20003fc6070 */
[C---:B------:R-:W-:Y:S01]  /*2b30*/  VIADD R6, R8.reuse, 0x30 ;  /* 0x0000003008067836 */ /* 0x040fe20000000000 */
[C---:B------:R-:W-:Y:S01]  /*2b40*/  ISETP.GE.U32.AND P5, PT, R13.reuse, -0x60000000, PT ;  /* 0xa00000000d00780c */ /* 0x040fe20003fa6070 */
[----:B------:R-:W-:Y:S01]  /*2b50*/  @P4 VIADD R6, R8, 0x57 ;  /* 0x0000005708064836 */ /* 0x000fe20000000000 */
[----:B------:R-:W-:Y:S01]  /*2b60*/  SHF.R.U32.HI R8, RZ, 0x10, R13 ;  /* 0x00000010ff087819 */ /* 0x000fe2000001160d */
[----:B0-----:R-:W-:Y:S01]  /*2b70*/  UPRMT UR4, UR4, 0x9910, URZ ;  /* 0x0000991004047896 */ /* 0x001fe200080000ff */
[----:B------:R-:W-:Y:S01]  /*2b80*/  LOP3.LUT R12, R13, 0xe00000, RZ, 0xc0, !PT ;  /* 0x00e000000d0c7812 */ /* 0x000fe200078ec0ff */
[----:B--2---:R-:W-:Y:S01]  /*2b90*/  UPRMT UR13, UR6, 0x9910, URZ ;  /* 0x00009910060d7896 */ /* 0x004fe200080000ff */
[----:B------:R-:W-:Y:S01]  /*2ba0*/  LOP3.LUT R9, R9, 0xf, RZ, 0xc0, !PT ;  /* 0x0000000f09097812 */ /* 0x000fe200078ec0ff */
[----:B------:R-:W0:Y:S01]  /*2bb0*/  LDCU.U8 UR6, c[0x3][0x49] ;  /* 0x00c00920ff0677ac */ /* 0x000e220008000000 */
[----:B------:R-:W-:-:S02]  /*2bc0*/  LOP3.LUT R11, R8, 0xf, RZ, 0xc0, !PT ;  /* 0x0000000f080b7812 */ /* 0x000fc400078ec0ff */
[----:B------:R-:W-:Y:S01]  /*2bd0*/  ISETP.GE.U32.AND P4, PT, R12, 0xa00000, PT ;  /* 0x00a000000c00780c */ /* 0x000fe20003f86070 */
[----:B------:R-:W-:Y:S01]  /*2be0*/  VIADD R7, R9, 0x30 ;  /* 0x0000003009077836 */ /* 0x000fe20000000000 */
[----:B------:R-:W-:Y:S01]  /*2bf0*/  LOP3.LUT R12, R13, 0xe000000, RZ, 0xc0, !PT ;  /* 0x0e0000000d0c7812 */ /* 0x000fe200078ec0ff */
[----:B------:R-:W-:Y:S01]  /*2c00*/  @P0 VIADD R7, R9, 0x57 ;  /* 0x0000005709070836 */ /* 0x000fe20000000000 */
[--C-:B------:R-:W-:Y:S01]  /*2c10*/  SHF.R.U32.HI R14, RZ, 0x1c, R13.reuse ;  /* 0x0000001cff0e7819 */ /* 0x100fe2000001160d */
[C---:B------:R-:W-:Y:S01]  /*2c20*/  VIADD R8, R11.reuse, 0x30 ;  /* 0x000000300b087836 */ /* 0x040fe20000000000 */
[----:B------:R-:W-:Y:S01]  /*2c30*/  ISETP.GE.U32.AND P0, PT, R12, 0xa000000, PT ;  /* 0x0a0000000c00780c */ /* 0x000fe20003f06070 */
[----:B------:R-:W-:Y:S01]  /*2c40*/  @P6 VIADD R8, R11, 0x57 ;  /* 0x000000570b086836 */ /* 0x000fe20000000000 */
[----:B------:R-:W-:Y:S02]  /*2c50*/  SHF.R.U32.HI R12, RZ, 0x14, R13 ;  /* 0x00000014ff0c7819 */ /* 0x000fe4000001160d */
[----:B------:R-:W-:-:S02]  /*2c60*/  LOP3.LUT R11, R21, 0xe, RZ, 0xc0, !PT ;  /* 0x0000000e150b7812 */ /* 0x000fc400078ec0ff */
[----:B------:R-:W-:Y:S01]  /*2c70*/  LEA.HI R9, R13, 0x30, RZ, 0x4 ;  /* 0x000000300d097811 */ /* 0x000fe200078f20ff */
[----:B------:R-:W-:Y:S01]  /*2c80*/  @P5 VIADD R9, R14, 0x57 ;  /* 0x000000570e095836 */ /* 0x000fe20000000000 */
[----:B------:R-:W-:Y:S02]  /*2c90*/  LOP3.LUT R12, R12, 0xf, RZ, 0xc0, !PT ;  /* 0x0000000f0c0c7812 */ /* 0x000fe400078ec0ff */
[----:B------:R-:W-:Y:S02]  /*2ca0*/  SHF.R.U32.HI R13, RZ, 0x18, R13 ;  /* 0x00000018ff0d7819 */ /* 0x000fe4000001160d */
[----:B------:R-:W-:Y:S01]  /*2cb0*/  ISETP.GE.U32.AND P5, PT, R11, 0xa, PT ;  /* 0x0000000a0b00780c */ /* 0x000fe20003fa6070 */
[C---:B------:R-:W-:Y:S01]  /*2cc0*/  VIADD R10, R12.reuse, 0x30 ;  /* 0x000000300c0a7836 */ /* 0x040fe20000000000 */
[----:B------:R-:W-:Y:S01]  /*2cd0*/  LOP3.LUT R14, R21, 0xe0, RZ, 0xc0, !PT ;  /* 0x000000e0150e7812 */ /* 0x000fe200078ec0ff */
[----:B------:R-:W-:Y:S01]  /*2ce0*/  @P4 VIADD R10, R12, 0x57 ;  /* 0x000000570c0a4836 */ /* 0x000fe20000000000 */
[----:B------:R-:W-:-:S02]  /*2cf0*/  LOP3.LUT R13, R13, 0xf, RZ, 0xc0, !PT ;  /* 0x0000000f0d0d7812 */ /* 0x000fc400078ec0ff */
[----:B------:R-:W-:Y:S02]  /*2d00*/  LOP3.LUT R15, R21, 0xe00, RZ, 0xc0, !PT ;  /* 0x00000e00150f7812 */ /* 0x000fe400078ec0ff */
[----:B------:R-:W-:Y:S01]  /*2d10*/  ISETP.GE.U32.AND P6, PT, R14, 0xa0, PT ;  /* 0x000000a00e00780c */ /* 0x000fe20003fc6070 */
[C---:B------:R-:W-:Y:S01]  /*2d20*/  VIADD R11, R13.reuse, 0x30 ;  /* 0x000000300d0b7836 */ /* 0x040fe20000000000 */
[----:B------:R-:W-:Y:S01]  /*2d30*/  SHF.R.U32.HI R12, RZ, 0x4, R21 ;  /* 0x00000004ff0c7819 */ /* 0x000fe20000011615 */
[----:B------:R-:W-:Y:S01]  /*2d40*/  @P0 VIADD R11, R13, 0x57 ;  /* 0x000000570d0b0836 */ /* 0x000fe20000000000 */
[C---:B------:R-:W-:Y:S02]  /*2d50*/  LOP3.LUT R16, R21.reuse, 0xf, RZ, 0xc0, !PT ;  /* 0x0000000f15107812 */ /* 0x040fe400078ec0ff */
[----:B------:R-:W-:Y:S02]  /*2d60*/  LOP3.LUT R17, R21, 0xe000, RZ, 0xc0, !PT ;  /* 0x0000e00015117812 */ /* 0x000fe400078ec0ff */
[----:B------:R-:W-:-:S02]  /*2d70*/  ISETP.GE.U32.AND P4, PT, R15, 0xa00, PT ;  /* 0x00000a000f00780c */ /* 0x000fc40003f86070 */
[----:B------:R-:W-:Y:S01]  /*2d80*/  LOP3.LUT R14, R12, 0xf, RZ, 0xc0, !PT ;  /* 0x0000000f0c0e7812 */ /* 0x000fe200078ec0ff */
[C---:B------:R-:W-:Y:S01]  /*2d90*/  VIADD R12, R16.reuse, 0x30 ;  /* 0x00000030100c7836 */ /* 0x040fe20000000000 */
[----:B------:R-:W-:Y:S01]  /*2da0*/  ISETP.GE.U32.AND P0, PT, R17, 0xa000, PT ;  /* 0x0000a0001100780c */ /* 0x000fe20003f06070 */
[----:B------:R-:W-:Y:S01]  /*2db0*/  @P5 VIADD R12, R16, 0x57 ;  /* 0x00000057100c5836 */ /* 0x000fe20000000000 */
[--C-:B------:R-:W-:Y:S01]  /*2dc0*/  SHF.R.U32.HI R15, RZ, 0x8, R21.reuse ;  /* 0x00000008ff0f7819 */ /* 0x100fe20000011615 */
[C---:B------:R-:W-:Y:S01]  /*2dd0*/  VIADD R13, R14.reuse, 0x30 ;  /* 0x000000300e0d7836 */ /* 0x040fe20000000000 */
[----:B------:R-:W-:Y:S01]  /*2de0*/  SHF.R.U32.HI R16, RZ, 0xc, R21 ;  /* 0x0000000cff107819 */ /* 0x000fe20000011615 */
[----:B------:R-:W-:Y:S01]  /*2df0*/  @P6 VIADD R13, R14, 0x57 ;  /* 0x000000570e0d6836 */ /* 0x000fe20000000000 */
[----:B------:R-:W-:Y:S02]  /*2e00*/  LOP3.LUT R15, R15, 0xf, RZ, 0xc0, !PT ;  /* 0x0000000f0f0f7812 */ /* 0x000fe400078ec0ff */
[----:B------:R-:W-:-:S02]  /*2e10*/  ISETP.GE.U32.AND P5, PT, R21, -0x60000000, PT ;  /* 0xa00000001500780c */ /* 0x000fc40003fa6070 */
[----:B------:R-:W-:Y:S01]  /*2e20*/  LOP3.LUT R16, R16, 0xf, RZ, 0xc0, !PT ;  /* 0x0000000f10107812 */ /* 0x000fe200078ec0ff */
[----:B------:R-:W-:Y:S01]  /*2e30*/  VIADD R14, R15, 0x30 ;  /* 0x000000300f0e7836 */ /* 0x000fe20000000000 */
[----:B------:R-:W-:Y:S01]  /*2e40*/  LOP3.LUT R20, R21, 0xe000000, RZ, 0xc0, !PT ;  /* 0x0e00000015147812 */ /* 0x000fe200078ec0ff */
[----:B------:R-:W-:Y:S01]  /*2e50*/  @P4 VIADD R14, R15, 0x57 ;  /* 0x000000570f0e4836 */ /* 0x000fe20000000000 */
[C---:B------:R-:W-:Y:S01]  /*2e60*/  LOP3.LUT R17, R21.reuse, 0xe0000, RZ, 0xc0, !PT ;  /* 0x000e000015117812 */ /* 0x040fe200078ec0ff */
[C---:B------:R-:W-:Y:S01]  /*2e70*/  VIADD R15, R16.reuse, 0x30 ;  /* 0x00000030100f7836 */ /* 0x040fe20000000000 */
[----:B------:R-:W-:Y:S01]  /*2e80*/  LOP3.LUT R18, R21, 0xe00000, RZ, 0xc0, !PT ;  /* 0x00e0000015127812 */ /* 0x000fe200078ec0ff */
[----:B------:R-:W-:Y:S01]  /*2e90*/  @P0 VIADD R15, R16, 0x57 ;  /* 0x00000057100f0836 */ /* 0x000fe20000000000 */
[----:B------:R-:W-:Y:S02]  /*2ea0*/  ISETP.GE.U32.AND P0, PT, R20, 0xa000000, PT ;  /* 0x0a0000001400780c */ /* 0x000fe40003f06070 */
[----:B------:R-:W-:-:S02]  /*2eb0*/  ISETP.GE.U32.AND P6, PT, R17, 0xa0000, PT ;  /* 0x000a00001100780c */ /* 0x000fc40003fc6070 */
[----:B------:R-:W-:Y:S02]  /*2ec0*/  ISETP.GE.U32.AND P4, PT, R18, 0xa00000, PT ;  /* 0x00a000001200780c */ /* 0x000fe40003f86070 */
[--C-:B------:R-:W-:Y:S02]  /*2ed0*/  SHF.R.U32.HI R22, RZ, 0x1c, R21.reuse ;  /* 0x0000001cff167819 */ /* 0x100fe40000011615 */
[--C-:B------:R-:W-:Y:S02]  /*2ee0*/  SHF.R.U32.HI R18, RZ, 0x10, R21.reuse ;  /* 0x00000010ff127819 */ /* 0x100fe40000011615 */
[----:B------:R-:W-:Y:S01]  /*2ef0*/  LEA.HI R17, R21, 0x30, RZ, 0x4 ;  /* 0x0000003015117811 */ /* 0x000fe200078f20ff */
[----:B------:R-:W-:Y:S01]  /*2f00*/  @P5 VIADD R17, R22, 0x57 ;  /* 0x0000005716115836 */ /* 0x000fe20000000000 */
[--C-:B------:R-:W-:Y:S02]  /*2f10*/  SHF.R.U32.HI R20, RZ, 0x14, R21.reuse ;  /* 0x00000014ff147819 */ /* 0x100fe40000011615 */
[----:B------:R-:W-:-:S02]  /*2f20*/  SHF.R.U32.HI R21, RZ, 0x18, R21 ;  /* 0x00000018ff157819 */ /* 0x000fc40000011615 */
[----:B------:R-:W-:Y:S02]  /*2f30*/  LOP3.LUT R22, R29, 0xe, RZ, 0xc0, !PT ;  /* 0x0000000e1d167812 */ /* 0x000fe400078ec0ff */
[----:B------:R-:W-:Y:S02]  /*2f40*/  LOP3.LUT R21, R21, 0xf, RZ, 0xc0, !PT ;  /* 0x0000000f15157812 */ /* 0x000fe400078ec0ff */
[----:B------:R-:W-:Y:S02]  /*2f50*/  LOP3.LUT R18, R18, 0xf, RZ, 0xc0, !PT ;  /* 0x0000000f12127812 */ /* 0x000fe400078ec0ff */
[----:B------:R-:W-:Y:S01]  /*2f60*/  LOP3.LUT R20, R20, 0xf, RZ, 0xc0, !PT ;  /* 0x0000000f14147812 */ /* 0x000fe200078ec0ff */
[----:B------:R-:W-:Y:S01]  /*2f70*/  VIADD R19, R21, 0x30 ;  /* 0x0000003015137836 */ /* 0x000fe20000000000 */
[----:B------:R-:W-:Y:S01]  /*2f80*/  LOP3.LUT R23, R29, 0xe0, RZ, 0xc0, !PT ;  /* 0x000000e01d177812 */ /* 0x000fe200078ec0ff */
[----:B------:R-:W-:Y:S01]  /*2f90*/  VIADD R16, R18, 0x30 ;  /* 0x0000003012107836 */ /* 0x000fe20000000000 */
[----:B------:R-:W-:Y:S01]  /*2fa0*/  ISETP.GE.U32.AND P5, PT, R22, 0xa, PT ;  /* 0x0000000a1600780c */ /* 0x000fe20003fa6070 */
[----:B------:R-:W-:Y:S01]  /*2fb0*/  @P0 VIADD R19, R21, 0x57 ;  /* 0x0000005715130836 */ /* 0x000fe20000000000 */
[----:B------:R-:W-:Y:S01]  /*2fc0*/  LOP3.LUT R21, R29, 0xe00, RZ, 0xc0, !PT ;  /* 0x00000e001d157812 */ /* 0x000fe200078ec0ff */
[----:B------:R-:W-:Y:S01]  /*2fd0*/  @P6 VIADD R16, R18, 0x57 ;  /* 0x0000005712106836 */ /* 0x000fe20000000000 */
[----:B------:R-:W-:Y:S01]  /*2fe0*/  ISETP.GE.U32.AND P6, PT, R23, 0xa0, PT ;  /* 0x000000a01700780c */ /* 0x000fe20003fc6070 */
[C---:B------:R-:W-:Y:S01]  /*2ff0*/  VIADD R18, R20.reuse, 0x30 ;  /* 0x0000003014127836 */ /* 0x040fe20000000000 */
[----:B------:R-:W-:Y:S01]  /*3000*/  LOP3.LUT R23, R29, 0xe000, RZ, 0xc0, !PT ;  /* 0x0000e0001d177812 */ /* 0x000fe200078ec0ff */
[----:B------:R-:W-:Y:S01]  /*3010*/  @P4 VIADD R18, R20, 0x57 ;  /* 0x0000005714124836 */ /* 0x000fe20000000000 */
[----:B------:R-:W-:-:S02]  /*3020*/  SHF.R.U32.HI R20, RZ, 0x4, R29 ;  /* 0x00000004ff147819 */ /* 0x000fc4000001161d */
[----:B------:R-:W-:Y:S02]  /*3030*/  LOP3.LUT R24, R29, 0xf, RZ, 0xc0, !PT ;  /* 0x0000000f1d187812 */ /* 0x000fe400078ec0ff */
[----:B------:R-:W-:Y:S02]  /*3040*/  ISETP.GE.U32.AND P4, PT, R21, 0xa00, PT ;  /* 0x00000a001500780c */ /* 0x000fe40003f86070 */
[----:B------:R-:W-:Y:S02]  /*3050*/  ISETP.GE.U32.AND P0, PT, R23, 0xa000, PT ;  /* 0x0000a0001700780c */ /* 0x000fe40003f06070 */
[--C-:B------:R-:W-:Y:S02]  /*3060*/  SHF.R.U32.HI R23, RZ, 0x8, R29.reuse ;  /* 0x00000008ff177819 */ /* 0x100fe4000001161d */
        /* <DEDUP_REMOVED lines=10> */
[----:B------:R-:W-:Y:S01]  /*3110*/  ISETP.GE.U32.AND P5, PT, R29, -0x60000000, PT ;  /* 0xa00000001d00780c */ /* 0x000fe20003fa6070 */
[----:B------:R-:W-:Y:S01]  /*3120*/  @P4 VIADD R22, R24, 0x57 ;  /* 0x0000005718164836 */ /* 0x000fe20000000000 */
[----:B------:R-:W-:-:S02]  /*3130*/  SHF.R.U32.HI R24, RZ, 0x10, R29 ;  /* 0x00000010ff187819 */ /* 0x000fc4000001161d */
[----:B------:R-:W-:Y:S02]  /*3140*/  LOP3.LUT R28, R29, 0xe00000, RZ, 0xc0, !PT ;  /* 0x00e000001d1c7812 */ /* 0x000fe400078ec0ff */
[----:B------:R-:W-:Y:S02]  /*3150*/  LOP3.LUT R25, R25, 0xf, RZ, 0xc0, !PT ;  /* 0x0000000f19197812 */ /* 0x000fe400078ec0ff */
[----:B------:R-:W-:Y:S02]  /*3160*/  LOP3.LUT R27, R24, 0xf, RZ, 0xc0, !PT ;  /* 0x0000000f181b7812 */ /* 0x000fe400078ec0ff */
        /* <DEDUP_REMOVED lines=8> */
[----:B------:R-:W-:-:S02]  /*31f0*/  SHF.R.U32.HI R28, RZ, 0x14, R29 ;  /* 0x00000014ff1c7819 */ /* 0x000fc4000001161d */
[----:B------:R-:W-:Y:S02]  /*3200*/  LOP3.LUT R27, R37, 0xe, RZ, 0xc0, !PT ;  /* 0x0000000e251b7812 */ /* 0x000fe400078ec0ff */
[----:B------:R-:W-:Y:S01]  /*3210*/  LEA.HI R25, R29, 0x30, RZ, 0x4 ;  /* 0x000000301d197811 */ /* 0x000fe200078f20ff */
[----:B------:R-:W-:Y:S01]  /*3220*/  @P5 VIADD R25, R30, 0x57 ;  /* 0x000000571e195836 */ /* 0x000fe20000000000 */
[----:B------:R-:W-:Y:S02]  /*3230*/  LOP3.LUT R28, R28, 0xf, RZ, 0xc0, !PT ;  /* 0x0000000f1c1c7812 */ /* 0x000fe400078ec0ff */
[----:B------:R-:W-:Y:S02]  /*3240*/  LOP3.LUT R30, R37, 0xe0, RZ, 0xc0, !PT ;  /* 0x000000e0251e7812 */ /* 0x000fe400078ec0ff */
[----:B------:R-:W-:Y:S01]  /*3250*/  ISETP.GE.U32.AND P5, PT, R27, 0xa, PT ;  /* 0x0000000a1b00780c */ /* 0x000fe20003fa6070 */
[C---:B------:R-:W-:Y:S01]  /*3260*/  VIADD R26, R28.reuse, 0x30 ;  /* 0x000000301c1a7836 */ /* 0x040fe20000000000 */
[----:B------:R-:W-:Y:S01]  /*3270*/  SHF.R.U32.HI R29, RZ, 0x18, R29 ;  /* 0x00000018ff1d7819 */ /* 0x000fe2000001161d */
[----:B------:R-:W-:Y:S01]  /*3280*/  @P4 VIADD R26, R28, 0x57 ;  /* 0x000000571c1a4836 */ /* 0x000fe20000000000 */
[----:B------:R-:W-:-:S02]  /*3290*/  ISETP.GE.U32.AND P6, PT, R30, 0xa0, PT ;  /* 0x000000a01e00780c */ /* 0x000fc40003fc6070 */
[----:B------:R-:W-:Y:S02]  /*32a0*/  LOP3.LUT R29, R29, 0xf, RZ, 0xc0, !PT ;  /* 0x0000000f1d1d7812 */ /* 0x000fe400078ec0ff */
[----:B------:R-:W-:Y:S02]  /*32b0*/  LOP3.LUT R31, R37, 0xe00, RZ, 0xc0, !PT ;  /* 0x00000e00251f7812 */ /* 0x000fe400078ec0ff */
[----:B------:R-:W-:Y:S01]  /*32c0*/  SHF.R.U32.HI R28, RZ, 0x4, R37 ;  /* 0x00000004ff1c7819 */ /* 0x000fe20000011625 */
[----:B------:R-:W-:Y:S01]  /*32d0*/  VIADD R27, R29, 0x30 ;  /* 0x000000301d1b7836 */ /* 0x000fe20000000000 */
[----:B------:R-:W-:Y:S01]  /*32e0*/  LOP3.LUT R32, R37, 0xf, RZ, 0xc0, !PT ;  /* 0x0000000f25207812 */ /* 0x000fe200078ec0ff */
[----:B------:R-:W-:Y:S01]  /*32f0*/  @P0 VIADD R27, R29, 0x57 ;  /* 0x000000571d1b0836 */ /* 0x000fe20000000000 */
[----:B------:R-:W-:Y:S02]  /*3300*/  LOP3.LUT R34, R37, 0xe000, RZ, 0xc0, !PT ;  /* 0x0000e00025227812 */ /* 0x000fe400078ec0ff */
[----:B------:R-:W-:-:S02]  /*3310*/  ISETP.GE.U32.AND P4, PT, R31, 0xa00, PT ;  /* 0x00000a001f00780c */ /* 0x000fc40003f86070 */
        /* <DEDUP_REMOVED lines=8> */
[----:B------:R-:W-:Y:S02]  /*33a0*/  LOP3.LUT R34, R37, 0xe0000, RZ, 0xc0, !PT ;  /* 0x000e000025227812 */ /* 0x000fe400078ec0ff */
[----:B------:R-:W-:-:S02]  /*33b0*/  SHF.R.U32.HI R32, RZ, 0xc, R37 ;  /* 0x0000000cff207819 */ /* 0x000fc40000011625 */
[----:B------:R-:W-:Y:S02]  /*33c0*/  LOP3.LUT R31, R31, 0xf, RZ, 0xc0, !PT ;  /* 0x0000000f1f1f7812 */ /* 0x000fe400078ec0ff */
[----:B------:R-:W-:Y:S02]  /*33d0*/  ISETP.GE.U32.AND P6, PT, R34, 0xa0000, PT ;  /* 0x000a00002200780c */ /* 0x000fe40003fc6070 */
[----:B------:R-:W-:Y:S01]  /*33e0*/  LOP3.LUT R35, R37, 0xe00000, RZ, 0xc0, !PT ;  /* 0x00e0000025237812 */ /* 0x000fe200078ec0ff */
[C---:B------:R-:W-:Y:S01]  /*33f0*/  VIADD R30, R31.reuse, 0x30 ;  /* 0x000000301f1e7836 */ /* 0x040fe20000000000 */
[----:B------:R-:W-:Y:S01]  /*3400*/  LOP3.LUT R34, R32, 0xf, RZ, 0xc0, !PT ;  /* 0x0000000f20227812 */ /* 0x000fe200078ec0ff */
[----:B------:R-:W-:Y:S01]  /*3410*/  @P4 VIADD R30, R31, 0x57 ;  /* 0x000000571f1e4836 */ /* 0x000fe20000000000 */
[--C-:B------:R-:W-:Y:S02]  /*3420*/  SHF.R.U32.HI R38, RZ, 0x1c, R37.reuse ;  /* 0x0000001cff267819 */ /* 0x100fe40000011625 */
[----:B------:R-:W-:Y:S01]  /*3430*/  ISETP.GE.U32.AND P4, PT, R35, 0xa00000, PT ;  /* 0x00a000002300780c */ /* 0x000fe20003f86070 */
[C---:B------:R-:W-:Y:S01]  /*3440*/  VIADD R31, R34.reuse, 0x30 ;  /* 0x00000030221f7836 */ /* 0x040fe20000000000 */
[C---:B------:R-:W-:Y:S01]  /*3450*/  LOP3.LUT R36, R37.reuse, 0xe000000, RZ, 0xc0, !PT ;  /* 0x0e00000025247812 */ /* 0x040fe200078ec0ff */
[----:B------:R-:W-:Y:S01]  /*3460*/  @P0 VIADD R31, R34, 0x57 ;  /* 0x00000057221f0836 */ /* 0x000fe20000000000 */
[----:B------:R-:W-:Y:S01]  /*3470*/  LEA.HI R32, R37, 0x30, RZ, 0x4 ;  /* 0x0000003025207811 */ /* 0x000fe200078f20ff */
[----:B------:R-:W-:Y:S01]  /*3480*/  @P5 VIADD R32, R38, 0x57 ;  /* 0x0000005726205836 */ /* 0x000fe20000000000 */
[----:B------:R-:W-:-:S02]  /*3490*/  SHF.R.U32.HI R34, RZ, 0x14, R37 ;  /* 0x00000014ff227819 */ /* 0x000fc40000011625 */
[--C-:B------:R-:W-:Y:S02]  /*34a0*/  SHF.R.U32.HI R35, RZ, 0x10, R37.reuse ;  /* 0x00000010ff237819 */ /* 0x100fe40000011625 */
[----:B------:R-:W-:Y:S02]  /*34b0*/  LOP3.LUT R38, R47, 0xe, RZ, 0xc0, !PT ;  /* 0x0000000e2f267812 */ /* 0x000fe400078ec0ff */
[----:B------:R-:W-:Y:S02]  /*34c0*/  ISETP.GE.U32.AND P0, PT, R36, 0xa000000, PT ;  /* 0x0a0000002400780c */ /* 0x000fe40003f06070 */
[----:B------:R-:W-:Y:S02]  /*34d0*/  LOP3.LUT R36, R34, 0xf, RZ, 0xc0, !PT ;  /* 0x0000000f22247812 */ /* 0x000fe400078ec0ff */
[----:B------:R-:W-:Y:S02]  /*34e0*/  LOP3.LUT R35, R35, 0xf, RZ, 0xc0, !PT ;  /* 0x0000000f23237812 */ /* 0x000fe400078ec0ff */
[----:B------:R-:W-:Y:S01]  /*34f0*/  SHF.R.U32.HI R37, RZ, 0x18, R37 ;  /* 0x00000018ff257819 */ /* 0x000fe20000011625 */
[----:B------:R-:W-:Y:S01]  /*3500*/  VIADD R34, R36, 0x30 ;  /* 0x0000003024227836 */ /* 0x000fe20000000000 */
[----:B------:R-:W-:Y:S01]  /*3510*/  ISETP.GE.U32.AND P5, PT, R38, 0xa, PT ;  /* 0x0000000a2600780c */ /* 0x000fe20003fa6070 */
[----:B------:R-:W-:Y:S01]  /*3520*/  VIADD R33, R35, 0x30 ;  /* 0x0000003023217836 */ /* 0x000fe20000000000 */
[C---:B------:R-:W-:Y:S01]  /*3530*/  LOP3.LUT R38, R47.reuse, 0xe0, RZ, 0xc0, !PT ;  /* 0x000000e02f267812 */ /* 0x040fe200078ec0ff */
[----:B------:R-:W-:Y:S01]  /*3540*/  @P4 VIADD R34, R36, 0x57 ;  /* 0x0000005724224836 */ /* 0x000fe20000000000 */
[----:B------:R-:W-:Y:S01]  /*3550*/  LOP3.LUT R40, R47, 0xe00, RZ, 0xc0, !PT ;  /* 0x00000e002f287812 */ /* 0x000fe200078ec0ff */
[----:B------:R-:W-:Y:S01]  /*3560*/  @P6 VIADD R33, R35, 0x57 ;  /* 0x0000005723216836 */ /* 0x000fe20000000000 */
[----:B------:R-:W-:-:S02]  /*3570*/  LOP3.LUT R37, R37, 0xf, RZ, 0xc0, !PT ;  /* 0x0000000f25257812 */ /* 0x000fc400078ec0ff */
[----:B------:R-:W-:Y:S02]  /*3580*/  ISETP.GE.U32.AND P4, PT, R38, 0xa0, PT ;  /* 0x000000a02600780c */ /* 0x000fe40003f86070 */
[----:B------:R-:W-:Y:S01]  /*3590*/  ISETP.GE.U32.AND P6, PT, R40, 0xa00, PT ;  /* 0x00000a002800780c */ /* 0x000fe20003fc6070 */
[----:B------:R-:W-:Y:S01]  /*35a0*/  VIADD R35, R37, 0x30 ;  /* 0x0000003025237836 */ /* 0x000fe20000000000 */
[----:B------:R-:W-:Y:S01]  /*35b0*/  LOP3.LUT R40, R47, 0xe000, RZ, 0xc0, !PT ;  /* 0x0000e0002f287812 */ /* 0x000fe200078ec0ff */
[----:B------:R-:W-:Y:S01]  /*35c0*/  @P0 VIADD R35, R37, 0x57 ;  /* 0x0000005725230836 */ /* 0x000fe20000000000 */
[--C-:B------:R-:W-:Y:S02]  /*35d0*/  SHF.R.U32.HI R36, RZ, 0x4, R47.reuse ;  /* 0x00000004ff247819 */ /* 0x100fe4000001162f */
[----:B------:R-:W-:Y:S02]  /*35e0*/  ISETP.GE.U32.AND P0, PT, R40, 0xa000, PT ;  /* 0x0000a0002800780c */ /* 0x000fe40003f06070 */
[----:B------:R-:W-:-:S02]  /*35f0*/  SHF.R.U32.HI R37, RZ, 0x8, R47 ;  /* 0x00000008ff257819 */ /* 0x000fc4000001162f */
[----:B------:R-:W-:Y:S02]  /*3600*/  LOP3.LUT R40, R36, 0xf, RZ, 0xc0, !PT ;  /* 0x0000000f24287812 */ /* 0x000fe400078ec0ff */
[----:B------:R-:W-:Y:S02]  /*3610*/  LOP3.LUT R38, R47, 0xf, RZ, 0xc0, !PT ;  /* 0x0000000f2f267812 */ /* 0x000fe400078ec0ff */
[----:B------:R-:W-:Y:S01]  /*3620*/  LOP3.LUT R41, R37, 0xf, RZ, 0xc0, !PT ;  /* 0x0000000f25297812 */ /* 0x000fe200078ec0ff */
[C---:B------:R-:W-:Y:S01]  /*3630*/  VIADD R37, R40.reuse, 0x30 ;  /* 0x0000003028257836 */ /* 0x040fe20000000000 */
[----:B------:R-:W-:Y:S01]  /*3640*/  LOP3.LUT R42, R47, 0xe0000, RZ, 0xc0, !PT ;  /* 0x000e00002f2a7812 */ /* 0x000fe200078ec0ff */
[----:B------:R-:W-:Y:S01]  /*3650*/  @P4 VIADD R37, R40, 0x57 ;  /* 0x0000005728254836 */ /* 0x000fe20000000000 */
[--C-:B------:R-:W-:Y:S01]  /*3660*/  SHF.R.U32.HI R40, RZ, 0xc, R47.reuse ;  /* 0x0000000cff287819 */ /* 0x100fe2000001162f */
[----:B------:R-:W-:Y:S01]  /*3670*/  VIADD R36, R38, 0x30 ;  /* 0x0000003026247836 */ /* 0x000fe20000000000 */
[----:B------:R-:W-:Y:S01]  /*3680*/  LOP3.LUT R43, R54, 0xe, RZ, 0xc0, !PT ;  /* 0x0000000e362b7812 */ /* 0x000fe200078ec0ff */
[----:B------:R-:W-:Y:S01]  /*3690*/  @P5 VIADD R36, R38, 0x57 ;  /* 0x0000005726245836 */ /* 0x000fe20000000000 */
[----:B------:R-:W-:Y:S01]  /*36a0*/  ISETP.GE.U32.AND P5, PT, R42, 0xa0000, PT ;  /* 0x000a00002a00780c */ /* 0x000fe20003fa6070 */
[C---:B------:R-:W-:Y:S01]  /*36b0*/  VIADD R38, R41.reuse, 0x30 ;  /* 0x0000003029267836 */ /* 0x040fe20000000000 */
[----:B------:R-:W-:Y:S01]  /*36c0*/  SHF.R.U32.HI R42, RZ, 0x10, R47 ;  /* 0x00000010ff2a7819 */ /* 0x000fe2000001162f */
[----:B------:R-:W-:Y:S01]  /*36d0*/  @P6 VIADD R38, R41, 0x57 ;  /* 0x0000005729266836 */ /* 0x000fe20000000000 */
[----:B------:R-:W-:-:S02]  /*36e0*/  LOP3.LUT R41, R40, 0xf, RZ, 0xc0, !PT ;  /* 0x0000000f28297812 */ /* 0x000fc400078ec0ff */
[----:B------:R-:W-:Y:S02]  /*36f0*/  ISETP.GE.U32.AND P6, PT, R47, -0x60000000, PT ;  /* 0xa00000002f00780c */ /* 0x000fe40003fc6070 */
[----:B------:R-:W-:Y:S01]  /*3700*/  LOP3.LUT R42, R42, 0xf, RZ, 0xc0, !PT ;  /* 0x0000000f2a2a7812 */ /* 0x000fe200078ec0ff */
[C---:B------:R-:W-:Y:S01]  /*3710*/  VIADD R39, R41.reuse, 0x30 ;  /* 0x0000003029277836 */ /* 0x040fe20000000000 */
[----:B------:R-:W-:Y:S01]  /*3720*/  LOP3.LUT R44, R0, 0xe00, RZ, 0xc0, !PT ;  /* 0x00000e00002c7812 */ /* 0x000fe200078ec0ff */
[----:B------:R-:W-:Y:S01]  /*3730*/  @P0 VIADD R39, R41, 0x57 ;  /* 0x0000005729270836 */ /* 0x000fe20000000000 */
[----:B------:R-:W-:Y:S01]  /*3740*/  ISETP.GE.U32.AND P0, PT, R43, 0xa, PT ;  /* 0x0000000a2b00780c */ /* 0x000fe20003f06070 */
[----:B------:R-:W-:Y:S01]  /*3750*/  VIADD R40, R42, 0x30 ;  /* 0x000000302a287836 */ /* 0x000fe20000000000 */
[----:B------:R-:W-:Y:S01]  /*3760*/  LOP3.LUT R43, R54, 0xf, RZ, 0xc0, !PT ;  /* 0x0000000f362b7812 */ /* 0x000fe200078ec0ff */
[----:B------:R-:W-:Y:S01]  /*3770*/  @P5 VIADD R40, R42, 0x57 ;  /* 0x000000572a285836 */ /* 0x000fe20000000000 */
[----:B------:R-:W-:-:S02]  /*3780*/  SHF.R.U32.HI R42, RZ, 0x1c, R47 ;  /* 0x0000001cff2a7819 */ /* 0x000fc4000001162f */
[----:B------:R-:W-:Y:S02]  /*3790*/  ISETP.GE.U32.AND P4, PT, R44, 0xa00, PT ;  /* 0x00000a002c00780c */ /* 0x000fe40003f86070 */
[C---:B------:R-:W-:Y:S02]  /*37a0*/  LOP3.LUT R45, R0.reuse, 0xe0000, RZ, 0xc0, !PT ;  /* 0x000e0000002d7812 */ /* 0x040fe400078ec0ff */
[C---:B------:R-:W-:Y:S02]  /*37b0*/  LOP3.LUT R44, R0.reuse, 0xe000, RZ, 0xc0, !PT ;  /* 0x0000e000002c7812 */ /* 0x040fe400078ec0ff */
[----:B------:R-:W-:Y:S02]  /*37c0*/  LOP3.LUT R46, R0, 0xf, RZ, 0xc0, !PT ;  /* 0x0000000f002e7812 */ /* 0x000fe400078ec0ff */
[----:B------:R-:W-:Y:S01]  /*37d0*/  LEA.HI R41, R47, 0x30, RZ, 0x4 ;  /* 0x000000302f297811 */ /* 0x000fe200078f20ff */
[----:B------:R-:W-:Y:S01]  /*37e0*/  @P6 VIADD R41, R42, 0x57 ;  /* 0x000000572a296836 */ /* 0x000fe20000000000 */
[----:B------:R-:W-:Y:S01]  /*37f0*/  ISETP.GE.U32.AND P6, PT, R45, 0xa0000, PT ;  /* 0x000a00002d00780c */ /* 0x000fe20003fc6070 */
[C---:B------:R-:W-:Y:S01]  /*3800*/  VIADD R42, R43.reuse, 0x30 ;  /* 0x000000302b2a7836 */ /* 0x040fe20000000000 */
[----:B------:R-:W-:Y:S01]  /*3810*/  ISETP.GE.U32.AND P5, PT, R44, 0xa000, PT ;  /* 0x0000a0002c00780c */ /* 0x000fe20003fa6070 */
[----:B------:R-:W-:Y:S01]  /*3820*/  @P0 VIADD R42, R43, 0x57 ;  /* 0x000000572b2a0836 */ /* 0x000fe20000000000 */
[C---:B------:R-:W-:Y:S01]  /*3830*/  LOP3.LUT R45, R47.reuse, 0xe00000, RZ, 0xc0, !PT ;  /* 0x00e000002f2d7812 */ /* 0x040fe200078ec0ff */
[C---:B------:R-:W-:Y:S01]  /*3840*/  VIADD R43, R46.reuse, 0x30 ;  /* 0x000000302e2b7836 */ /* 0x040fe20000000000 */
[----:B------:R-:W-:Y:S01]  /*3850*/  SHF.R.U32.HI R44, RZ, 0x4, R0 ;  /* 0x00000004ff2c7819 */ /* 0x000fe20000011600 */
[----:B------:R-:W-:Y:S01]  /*3860*/  @P2 VIADD R43, R46, 0x57 ;  /* 0x000000572e2b2836 */ /* 0x000fe20000000000 */
[----:B------:R-:W-:-:S02]  /*3870*/  LOP3.LUT R48, R47, 0xe000000, RZ, 0xc0, !PT ;  /* 0x0e0000002f307812 */ /* 0x000fc400078ec0ff */
[--C-:B------:R-:W-:Y:S02]  /*3880*/  SHF.R.U32.HI R46, RZ, 0x8, R0.reuse ;  /* 0x00000008ff2e7819 */ /* 0x100fe40000011600 */
[----:B------:R-:W-:Y:S02]  /*3890*/  ISETP.GE.U32.AND P0, PT, R45, 0xa00000, PT ;  /* 0x00a000002d00780c */ /* 0x000fe40003f06070 */
[----:B------:R-:W-:Y:S02]  /*38a0*/  LOP3.LUT R45, R44, 0xf, RZ, 0xc0, !PT ;  /* 0x0000000f2c2d7812 */ /* 0x000fe400078ec0ff */
[----:B------:R-:W-:Y:S02]  /*38b0*/  ISETP.GE.U32.AND P2, PT, R48, 0xa000000, PT ;  /* 0x0a0000003000780c */ /* 0x000fe40003f46070 */
[----:B------:R-:W-:Y:S01]  /*38c0*/  LOP3.LUT R48, R46, 0xf, RZ, 0xc0, !PT ;  /* 0x0000000f2e307812 */ /* 0x000fe200078ec0ff */
[C---:B------:R-:W-:Y:S01]  /*38d0*/  VIADD R44, R45.reuse, 0x30 ;  /* 0x000000302d2c7836 */ /* 0x040fe20000000000 */
[----:B------:R-:W-:Y:S01]  /*38e0*/  LOP3.LUT R50, R54, 0xe00, RZ, 0xc0, !PT ;  /* 0x00000e0036327812 */ /* 0x000fe200078ec0ff */
[----:B------:R-:W-:Y:S01]  /*38f0*/  @P3 VIADD R44, R45, 0x57 ;  /* 0x000000572d2c3836 */ /* 0x000fe20000000000 */
[----:B------:R-:W-:Y:S01]  /*3900*/  SHF.R.U32.HI R49, RZ, 0xc, R0 ;  /* 0x0000000cff317819 */ /* 0x000fe20000011600 */
[----:B------:R-:W-:Y:S01]  /*3910*/  VIADD R45, R48, 0x30 ;  /* 0x00000030302d7836 */ /* 0x000fe20000000000 */
[----:B------:R-:W-:Y:S01]  /*3920*/  LOP3.LUT R46, R54, 0xe0, RZ, 0xc0, !PT ;  /* 0x000000e0362e7812 */ /* 0x000fe200078ec0ff */
[----:B------:R-:W-:Y:S01]  /*3930*/  @P4 VIADD R45, R48, 0x57 ;  /* 0x00000057302d4836 */ /* 0x000fe20000000000 */
[----:B------:R-:W-:-:S02]  /*3940*/  ISETP.GE.U32.AND P4, PT, R50, 0xa00, PT ;  /* 0x00000a003200780c */ /* 0x000fc40003f86070 */
[----:B------:R-:W-:Y:S02]  /*3950*/  SHF.R.U32.HI R50, RZ, 0x10, R0 ;  /* 0x00000010ff327819 */ /* 0x000fe40000011600 */
[--C-:B------:R-:W-:Y:S02]  /*3960*/  SHF.R.U32.HI R48, RZ, 0x14, R47.reuse ;  /* 0x00000014ff307819 */ /* 0x100fe4000001162f */
[----:B------:R-:W-:Y:S02]  /*3970*/  SHF.R.U32.HI R47, RZ, 0x18, R47 ;  /* 0x00000018ff2f7819 */ /* 0x000fe4000001162f */
[----:B------:R-:W-:Y:S02]  /*3980*/  LOP3.LUT R49, R49, 0xf, RZ, 0xc0, !PT ;  /* 0x0000000f31317812 */ /* 0x000fe400078ec0ff */
[----:B------:R-:W-:Y:S02]  /*3990*/  LOP3.LUT R52, R50, 0xf, RZ, 0xc0, !PT ;  /* 0x0000000f32347812 */ /* 0x000fe400078ec0ff */
[----:B------:R-:W-:-:S02]  /*39a0*/  LOP3.LUT R50, R47, 0xf, RZ, 0xc0, !PT ;  /* 0x0000000f2f327812 */ /* 0x000fc400078ec0ff */
[----:B------:R-:W-:Y:S01]  /*39b0*/  ISETP.GE.U32.AND P3, PT, R46, 0xa0, PT ;  /* 0x000000a02e00780c */ /* 0x000fe20003f66070 */
[C---:B------:R-:W-:Y:S01]  /*39c0*/  VIADD R46, R49.reuse, 0x30 ;  /* 0x00000030312e7836 */ /* 0x040fe20000000000 */
[----:B------:R-:W-:Y:S01]  /*39d0*/  LOP3.LUT R51, R54, 0xe000, RZ, 0xc0, !PT ;  /* 0x0000e00036337812 */ /* 0x000fe200078ec0ff */
[----:B------:R-:W-:Y:S01]  /*39e0*/  @P5 VIADD R46, R49, 0x57 ;  /* 0x00000057312e5836 */ /* 0x000fe20000000000 */
[----:B------:R-:W-:Y:S01]  /*39f0*/  LOP3.LUT R49, R48, 0xf, RZ, 0xc0, !PT ;  /* 0x0000000f30317812 */ /* 0x000fe200078ec0ff */
[C---:B------:R-:W-:Y:S01]  /*3a00*/  VIADD R48, R50.reuse, 0x30 ;  /* 0x0000003032307836 */ /* 0x040fe20000000000 */
[----:B------:R-:W-:Y:S01]  /*3a10*/  ISETP.GE.U32.AND P5, PT, R51, 0xa000, PT ;  /* 0x0000a0003300780c */ /* 0x000fe20003fa6070 */
[----:B------:R-:W-:Y:S01]  /*3a20*/  @P2 VIADD R48, R50, 0x57 ;  /* 0x0000005732302836 */ /* 0x000fe20000000000 */
[----:B------:R-:W-:Y:S01]  /*3a30*/  LOP3.LUT R50, R54, 0xe0000, RZ, 0xc0, !PT ;  /* 0x000e000036327812 */ /* 0x000fe200078ec0ff */
[C---:B------:R-:W-:Y:S01]  /*3a40*/  VIADD R47, R49.reuse, 0x30 ;  /* 0x00000030312f7836 */ /* 0x040fe20000000000 */
[--C-:B------:R-:W-:Y:S01]  /*3a50*/  SHF.R.U32.HI R51, RZ, 0x4, R54.reuse ;  /* 0x00000004ff337819 */ /* 0x100fe20000011636 */
[----:B------:R-:W-:Y:S01]  /*3a60*/  VIADD R56, R52, 0x30 ;  /* 0x0000003034387836 */ /* 0x000fe20000000000 */
[--C-:B------:R-:W-:Y:S01]  /*3a70*/  SHF.R.U32.HI R55, RZ, 0x10, R54.reuse ;  /* 0x00000010ff377819 */ /* 0x100fe20000011636 */
[----:B------:R-:W-:Y:S01]  /*3a80*/  @P0 VIADD R47, R49, 0x57 ;  /* 0x00000057312f0836 */ /* 0x000fe20000000000 */
[----:B------:R-:W-:Y:S01]  /*3a90*/  ISETP.GE.U32.AND P0, PT, R50, 0xa0000, PT ;  /* 0x000a00003200780c */ /* 0x000fe20003f06070 */
[----:B------:R-:W-:Y:S01]  /*3aa0*/  @P6 VIADD R56, R52, 0x57 ;  /* 0x0000005734386836 */ /* 0x000fe20000000000 */
[----:B------:R-:W-:-:S02]  /*3ab0*/  SHF.R.U32.HI R52, RZ, 0x8, R54 ;  /* 0x00000008ff347819 */ /* 0x000fc40000011636 */
[----:B------:R-:W-:Y:S02]  /*3ac0*/  LOP3.LUT R51, R51, 0xf, RZ, 0xc0, !PT ;  /* 0x0000000f33337812 */ /* 0x000fe400078ec0ff */
[----:B------:R-:W-:Y:S02]  /*3ad0*/  LOP3.LUT R52, R52, 0xf, RZ, 0xc0, !PT ;  /* 0x0000000f34347812 */ /* 0x000fe400078ec0ff */
[----:B------:R-:W-:Y:S01]  /*3ae0*/  SHF.R.U32.HI R53, RZ, 0xc, R54 ;  /* 0x0000000cff357819 */ /* 0x000fe20000011636 */
[----:B------:R-:W-:Y:S01]  /*3af0*/  VIADD R49, R51, 0x30 ;  /* 0x0000003033317836 */ /* 0x000fe20000000000 */
[----:B------:R-:W-:Y:S01]  /*3b00*/  LOP3.LUT R55, R55, 0xf, RZ, 0xc0, !PT ;  /* 0x0000000f37377812 */ /* 0x000fe200078ec0ff */
[----:B------:R-:W-:Y:S01]  /*3b10*/  @P3 VIADD R49, R51, 0x57 ;  /* 0x0000005733313836 */ /* 0x000fe20000000000 */
[----:B------:R-:W-:Y:S01]  /*3b20*/  LOP3.LUT R53, R53, 0xf, RZ, 0xc0, !PT ;  /* 0x0000000f35357812 */ /* 0x000fe200078ec0ff */
[----:B------:R-:W-:Y:S01]  /*3b30*/  VIADD R50, R52, 0x30 ;  /* 0x0000003034327836 */ /* 0x000fe20000000000 */
[----:B------:R-:W-:Y:S01]  /*3b40*/  ISETP.GE.U32.AND P3, PT, R54, -0x60000000, PT ;  /* 0xa00000003600780c */ /* 0x000fe20003f66070 */
[----:B------:R-:W-:Y:S01]  /*3b50*/  @P4 VIADD R50, R52, 0x57 ;  /* 0x0000005734324836 */ /* 0x000fe20000000000 */
[----:B------:R-:W-:Y:S01]  /*3b60*/  LOP3.LUT R56, R56, 0xff, RZ, 0xc0, !PT ;  /* 0x000000ff38387812 */ /* 0x000fe200078ec0ff */
[C---:B------:R-:W-:Y:S01]  /*3b70*/  VIADD R52, R55.reuse, 0x30 ;  /* 0x0000003037347836 */ /* 0x040fe20000000000 */
[----:B------:R-:W-:Y:S01]  /*3b80*/  LOP3.LUT R46, R46, 0xff, RZ, 0xc0, !PT ;  /* 0x000000ff2e2e7812 */ /* 0x000fe200078ec0ff */
[----:B------:R-:W-:Y:S01]  /*3b90*/  @P0 VIADD R52, R55, 0x57 ;  /* 0x0000005737340836 */ /* 0x000fe20000000000 */
[C---:B------:R-:W-:Y:S01]  /*3ba0*/  LOP3.LUT R55, R54.reuse, 0xe000000, RZ, 0xc0, !PT ;  /* 0x0e00000036377812 */ /* 0x040fe200078ec0ff */
[----:B------:R-:W-:Y:S01]  /*3bb0*/  VIADD R51, R53, 0x30 ;  /* 0x0000003035337836 */ /* 0x000fe20000000000 */
[----:B------:R-:W-:Y:S01]  /*3bc0*/  LOP3.LUT R45, R45, 0xff, RZ, 0xc0, !PT ;  /* 0x000000ff2d2d7812 */ /* 0x000fe200078ec0ff */
[----:B------:R-:W-:Y:S01]  /*3bd0*/  @P5 VIADD R51, R53, 0x57 ;  /* 0x0000005735335836 */ /* 0x000fe20000000000 */
[----:B------:R-:W-:-:S02]  /*3be0*/  LOP3.LUT R53, R54, 0xe00000, RZ, 0xc0, !PT ;  /* 0x00e0000036357812 */ /* 0x000fc400078ec0ff */
[----:B------:R-:W-:Y:S02]  /*3bf0*/  ISETP.GE.U32.AND P2, PT, R55, 0xa000000, PT ;  /* 0x0a0000003700780c */ /* 0x000fe40003f46070 */
[--C-:B------:R-:W-:Y:S02]  /*3c00*/  SHF.R.U32.HI R55, RZ, 0x1c, R54.reuse ;  /* 0x0000001cff377819 */ /* 0x100fe40000011636 */
[----:B------:R-:W-:Y:S02]  /*3c10*/  ISETP.GE.U32.AND P0, PT, R53, 0xa00000, PT ;  /* 0x00a000003500780c */ /* 0x000fe40003f06070 */
[----:B------:R-:W-:Y:S01]  /*3c20*/  LEA.HI R53, R54, 0x30, RZ, 0x4 ;  /* 0x0000003036357811 */ /* 0x000fe200078f20ff */
[----:B------:R-:W-:Y:S01]  /*3c30*/  @P3 VIADD R53, R55, 0x57 ;  /* 0x0000005737353836 */ /* 0x000fe20000000000 */
[--C-:B------:R-:W-:Y:S02]  /*3c40*/  SHF.R.U32.HI R55, RZ, 0x14, R54.reuse ;  /* 0x00000014ff377819 */ /* 0x100fe40000011636 */
[----:B------:R-:W-:-:S02]  /*3c50*/  SHF.R.U32.HI R54, RZ, 0x18, R54 ;  /* 0x00000018ff367819 */ /* 0x000fc40000011636 */
[----:B------:R-:W-:Y:S02]  /*3c60*/  LOP3.LUT R55, R55, 0xf, RZ, 0xc0, !PT ;  /* 0x0000000f37377812 */ /* 0x000fe400078ec0ff */
[----:B------:R-:W-:Y:S02]  /*3c70*/  LOP3.LUT R57, R54, 0xf, RZ, 0xc0, !PT ;  /* 0x0000000f36397812 */ /* 0x000fe400078ec0ff */
[----:B------:R-:W-:Y:S01]  /*3c80*/  ISETP.GE.U32.AND P3, PT, R2, -0x60000000, PT ;  /* 0xa00000000200780c */ /* 0x000fe20003f66070 */
[C---:B------:R-:W-:Y:S01]  /*3c90*/  VIADD R54, R55.reuse, 0x30 ;  /* 0x0000003037367836 */ /* 0x040fe20000000000 */
[----:B------:R-:W-:Y:S01]  /*3ca0*/  LOP3.LUT R44, R44, 0xff, RZ, 0xc0, !PT ;  /* 0x000000ff2c2c7812 */ /* 0x000fe200078ec0ff */
[----:B------:R-:W-:Y:S01]  /*3cb0*/  @P0 VIADD R54, R55, 0x57 ;  /* 0x0000005737360836 */ /* 0x000fe20000000000 */
[----:B------:R-:W-:Y:S01]  /*3cc0*/  LOP3.LUT R43, R43, 0xff, RZ, 0xc0, !PT ;  /* 0x000000ff2b2b7812 */ /* 0x000fe200078ec0ff */
[----:B------:R-:W-:Y:S01]  /*3cd0*/  VIADD R55, R57, 0x30 ;  /* 0x0000003039377836 */ /* 0x000fe20000000000 */
[----:B------:R-:W-:Y:S01]  /*3ce0*/  LOP3.LUT R53, R53, 0xff, RZ, 0xc0, !PT ;  /* 0x000000ff35357812 */ /* 0x000fe200078ec0ff */
[----:B------:R-:W-:Y:S01]  /*3cf0*/  @P2 VIADD R55, R57, 0x57 ;  /* 0x0000005739372836 */ /* 0x000fe20000000000 */
[----:B------:R-:W-:-:S02]  /*3d00*/  LOP3.LUT R57, R0, 0xe00000, RZ, 0xc0, !PT ;  /* 0x00e0000000397812 */ /* 0x000fc400078ec0ff */
[----:B------:R-:W-:Y:S02]  /*3d10*/  LOP3.LUT R54, R54, 0xff, RZ, 0xc0, !PT ;  /* 0x000000ff36367812 */ /* 0x000fe400078ec0ff */
[----:B------:R-:W-:Y:S02]  /*3d20*/  ISETP.GE.U32.AND P0, PT, R57, 0xa00000, PT ;  /* 0x00a000003900780c */ /* 0x000fe40003f06070 */
[----:B------:R-:W-:Y:S02]  /*3d30*/  SHF.R.U32.HI R57, RZ, 0x14, R0 ;  /* 0x00000014ff397819 */ /* 0x000fe40000011600 */
[----:B------:R-:W-:Y:S02]  /*3d40*/  LOP3.LUT R55, R55, 0xff, RZ, 0xc0, !PT ;  /* 0x000000ff37377812 */ /* 0x000fe400078ec0ff */
[----:B------:R-:W-:Y:S02]  /*3d50*/  LOP3.LUT R58, R57, 0xf, RZ, 0xc0, !PT ;  /* 0x0000000f393a7812 */ /* 0x000fe400078ec0ff */
[----:B------:R-:W-:-:S02]  /*3d60*/  LOP3.LUT R52, R52, 0xff, RZ, 0xc0, !PT ;  /* 0x000000ff34347812 */ /* 0x000fc400078ec0ff */
[----:B------:R-:W-:Y:S01]  /*3d70*/  LOP3.LUT R51, R51, 0xff, RZ, 0xc0, !PT ;  /* 0x000000ff33337812 */ /* 0x000fe200078ec0ff */
[----:B------:R-:W-:Y:S01]  /*3d80*/  VIADD R57, R58, 0x30 ;  /* 0x000000303a397836 */ /* 0x000fe20000000000 */
[----:B------:R-:W-:Y:S01]  /*3d90*/  LOP3.LUT R50, R50, 0xff, RZ, 0xc0, !PT ;  /* 0x000000ff32327812 */ /* 0x000fe200078ec0ff */
[----:B------:R-:W-:Y:S01]  /*3da0*/  @P0 VIADD R57, R58, 0x57 ;  /* 0x000000573a390836 */ /* 0x000fe20000000000 */
[----:B------:R-:W-:Y:S02]  /*3db0*/  LOP3.LUT R58, R0, 0xe000000, RZ, 0xc0, !PT ;  /* 0x0e000000003a7812 */ /* 0x000fe400078ec0ff */
[----:B------:R-:W-:Y:S02]  /*3dc0*/  SHF.R.U32.HI R0, RZ, 0x18, R0 ;  /* 0x00000018ff007819 */ /* 0x000fe40000011600 */
[----:B------:R-:W-:Y:S02]  /*3dd0*/  ISETP.GE.U32.AND P0, PT, R58, 0xa000000, PT ;  /* 0x0a0000003a00780c */ /* 0x000fe40003f06070 */
[----:B------:R-:W-:-:S02]  /*3de0*/  LOP3.LUT R58, R0, 0xf, RZ, 0xc0, !PT ;  /* 0x0000000f003a7812 */ /* 0x000fc400078ec0ff */
[----:B------:R-:W-:Y:S02]  /*3df0*/  LOP3.LUT R57, R57, 0xff, RZ, 0xc0, !PT ;  /* 0x000000ff39397812 */ /* 0x000fe400078ec0ff */
[----:B------:R-:W-:Y:S01]  /*3e00*/  LOP3.LUT R49, R49, 0xff, RZ, 0xc0, !PT ;  /* 0x000000ff31317812 */ /* 0x000fe200078ec0ff */
[----:B------:R-:W-:Y:S01]  /*3e10*/  VIADD R0, R58, 0x30 ;  /* 0x000000303a007836 */ /* 0x000fe20000000000 */
[----:B------:R-:W-:Y:S02]  /*3e20*/  LOP3.LUT R42, R42, 0xff, RZ, 0xc0, !PT ;  /* 0x000000ff2a2a7812 */ /* 0x000fe400078ec0ff */
[----:B------:R-:W-:Y:S02]  /*3e30*/  LOP3.LUT R41, R41, 0xff, RZ, 0xc0, !PT ;  /* 0x000000ff29297812 */ /* 0x000fe400078ec0ff */
[----:B------:R-:W-:Y:S01]  /*3e40*/  LOP3.LUT R48, R48, 0xff, RZ, 0xc0, !PT ;  /* 0x000000ff30307812 */ /* 0x000fe200078ec0ff */
[----:B------:R-:W-:Y:S01]  /*3e50*/  @P0 VIADD R0, R58, 0x57 ;  /* 0x000000573a000836 */ /* 0x000fe20000000000 */
[----:B------:R-:W-:Y:S01]  /*3e60*/  ISETP.NE.AND P0, PT, R57, UR4, PT ;  /* 0x0000000439007c0c */ /* 0x000fe2000bf05270 */
[----:B-1----:R-:W-:Y:S01]  /*3e70*/  UPRMT UR4, UR5, 0x9910, URZ ;  /* 0x0000991005047896 */ /* 0x002fe200080000ff */
[----:B------:R-:W-:Y:S01]  /*3e80*/  LOP3.LUT R58, R2, 0xe000000, RZ, 0xc0, !PT ;  /* 0x0e000000023a7812 */ /* 0x000fe200078ec0ff */
[----:B------:R-:W1:Y:S01]  /*3e90*/  LDCU.U8 UR5, c[0x3][0x41] ;  /* 0x00c00820ff0577ac */ /* 0x000e620008000000 */
[----:B------:R-:W-:-:S02]  /*3ea0*/  PRMT R0, R0, 0x9910, RZ ;  /* 0x0000991000007816 */ /* 0x000fc400000000ff */
[----:B------:R-:W-:Y:S02]  /*3eb0*/  ISETP.GE.U32.AND P2, PT, R58, 0xa000000, PT ;  /* 0x0a0000003a00780c */ /* 0x000fe40003f46070 */
[----:B------:R-:W-:Y:S02]  /*3ec0*/  ISETP.NE.OR P0, PT, R0, UR4, P0 ;  /* 0x0000000400007c0c */ /* 0x000fe40008705670 */
[----:B------:R-:W-:Y:S02]  /*3ed0*/  SHF.R.U32.HI R58, RZ, 0x18, R2 ;  /* 0x00000018ff3a7819 */ /* 0x000fe40000011602 */
[----:B------:R-:W-:Y:S02]  /*3ee0*/  LOP3.LUT R0, R2, 0xe00000, RZ, 0xc0, !PT ;  /* 0x00e0000002007812 */ /* 0x000fe400078ec0ff */
[----:B------:R-:W-:Y:S02]  /*3ef0*/  LOP3.LUT R58, R58, 0xf, RZ, 0xc0, !PT ;  /* 0x0000000f3a3a7812 */ /* 0x000fe400078ec0ff */
[----:B------:R-:W-:-:S02]  /*3f00*/  LOP3.LUT R47, R47, 0xff, RZ, 0xc0, !PT ;  /* 0x000000ff2f2f7812 */ /* 0x000fc400078ec0ff */
[----:B------:R-:W-:Y:S01]  /*3f10*/  LOP3.LUT R40, R40, 0xff, RZ, 0xc0, !PT ;  /* 0x000000ff28287812 */ /* 0x000fe200078ec0ff */
[C---:B------:R-:W-:Y:S01]  /*3f20*/  VIADD R57, R58.reuse, 0x30 ;  /* 0x000000303a397836 */ /* 0x040fe20000000000 */
[----:B------:R-:W-:Y:S01]  /*3f30*/  LOP3.LUT R39, R39, 0xff, RZ, 0xc0, !PT ;  /* 0x000000ff27277812 */ /* 0x000fe200078ec0ff */
[----:B-1----:R-:W-:Y:S01]  /*3f40*/  UPRMT UR4, UR5, 0x9910, URZ ;  /* 0x0000991005047896 */ /* 0x002fe200080000ff */
[----:B------:R-:W-:Y:S01]  /*3f50*/  @P2 VIADD R57, R58, 0x57 ;  /* 0x000000573a392836 */ /* 0x000fe20000000000 */
[----:B------:R-:W1:Y:S01]  /*3f60*/  LDCU.U8 UR5, c[0x3][0x42] ;  /* 0x00c00840ff0577ac */ /* 0x000e620008000000 */
[----:B------:R-:W-:Y:S02]  /*3f70*/  ISETP.GE.U32.AND P2, PT, R0, 0xa00000, PT ;  /* 0x00a000000000780c */ /* 0x000fe40003f46070 */
[----:B------:R-:W-:Y:S02]  /*3f80*/  SHF.R.U32.HI R0, RZ, 0x14, R2 ;  /* 0x00000014ff007819 */ /* 0x000fe40000011602 */
[----:B------:R-:W-:-:S02]  /*3f90*/  ISETP.NE.OR P0, PT, R56, UR4, P0 ;  /* 0x0000000438007c0c */ /* 0x000fc40008705670 */
[----:B------:R-:W-:Y:S02]  /*3fa0*/  LOP3.LUT R58, R0, 0xf, RZ, 0xc0, !PT ;  /* 0x0000000f003a7812 */ /* 0x000fe400078ec0ff */
[----:B------:R-:W2:Y:S01]  /*3fb0*/  LDCU.U8 UR4, c[0x3][0x43] ;  /* 0x00c00860ff0477ac */ /* 0x000ea20008000000 */
[----:B------:R-:W-:Y:S02]  /*3fc0*/  LOP3.LUT R56, R2, 0xe0000, RZ, 0xc0, !PT ;  /* 0x000e000002387812 */ /* 0x000fe400078ec0ff */
[C---:B------:R-:W-:Y:S01]  /*3fd0*/  VIADD R0, R58.reuse, 0x30 ;  /* 0x000000303a007836 */ /* 0x040fe20000000000 */
[----:B------:R-:W-:Y:S01]  /*3fe0*/  LOP3.LUT R57, R57, 0xff, RZ, 0xc0, !PT ;  /* 0x000000ff39397812 */ /* 0x000fe200078ec0ff */
[----:B------:R-:W-:Y:S01]  /*3ff0*/  @P2 VIADD R0, R58, 0x57 ;  /* 0x000000573a002836 */ /* 0x000fe20000000000 */
[----:B------:R-:W-:Y:S02]  /*4000*/  ISETP.GE.U32.AND P2, PT, R56, 0xa0000, PT ;  /* 0x000a00003800780c */ /* 0x000fe40003f46070 */
[----:B------:R-:W-:Y:S01]  /*4010*/  SHF.R.U32.HI R56, RZ, 0x10, R2 ;  /* 0x00000010ff387819 */ /* 0x000fe20000011602 */
[----:B-1----:R-:W-:Y:S01]  /*4020*/  UPRMT UR11, UR5, 0x9910, URZ ;  /* 0x00009910050b7896 */ /* 0x002fe200080000ff */
[----:B------:R-:W-:Y:S01]  /*4030*/  LOP3.LUT R0, R0, 0xff, RZ, 0xc0, !PT ;  /* 0x000000ff00007812 */ /* 0x000fe200078ec0ff */
[----:B------:R-:W1:Y:S01]  /*4040*/  LDCU.U8 UR5, c[0x3][0x47] ;  /* 0x00c008e0ff0577ac */ /* 0x000e620008000000 */
[----:B------:R-:W-:-:S02]  /*4050*/  LOP3.LUT R58, R56, 0xf, RZ, 0xc0, !PT ;  /* 0x0000000f383a7812 */ /* 0x000fc400078ec0ff */
[----:B------:R-:W-:Y:S02]  /*4060*/  LOP3.LUT R38, R38, 0xff, RZ, 0xc0, !PT ;  /* 0x000000ff26267812 */ /* 0x000fe400078ec0ff */
[----:B------:R-:W-:Y:S01]  /*4070*/  LOP3.LUT R37, R37, 0xff, RZ, 0xc0, !PT ;  /* 0x000000ff25257812 */ /* 0x000fe200078ec0ff */
[C---:B------:R-:W-:Y:S01]  /*4080*/  VIADD R56, R58.reuse, 0x30 ;  /* 0x000000303a387836 */ /* 0x040fe20000000000 */
[----:B--2---:R-:W-:Y:S01]  /*4090*/  UPRMT UR12, UR4, 0x9910, URZ ;  /* 0x00009910040c7896 */ /* 0x004fe200080000ff */
[----:B------:R-:W-:Y:S01]  /*40a0*/  @P2 VIADD R56, R58, 0x57 ;  /* 0x000000573a382836 */ /* 0x000fe20000000000 */
[----:B------:R-:W-:Y:S01]  /*40b0*/  LOP3.LUT R36, R36, 0xff, RZ, 0xc0, !PT ;  /* 0x000000ff24247812 */ /* 0x000fe200078ec0ff */
[----:B------:R-:W-:Y:S01]  /*40c0*/  UMOV UR4, UR11 ;  /* 0x0000000b00047c82 */ /* 0x000fe20008000000 */
[----:B------:R-:W2:Y:S01]  /*40d0*/  LDCU.U8 UR11, c[0x3][0x48] ;  /* 0x00c00900ff0b77ac */ /* 0x000ea20008000000 */
[----:B------:R-:W-:Y:S02]  /*40e0*/  ISETP.NE.OR P0, PT, R46, UR4, P0 ;  /* 0x000000042e007c0c */ /* 0x000fe40008705670 */
[----:B------:R-:W-:Y:S01]  /*40f0*/  LOP3.LUT R56, R56, 0xff, RZ, 0xc0, !PT ;  /* 0x000000ff38387812 */ /* 0x000fe200078ec0ff */
[----:B------:R-:W-:Y:S01]  /*4100*/  UMOV UR4, UR12 ;  /* 0x0000000c00047c82 */ /* 0x000fe20008000000 */
[----:B---3--:R-:W-:Y:S01]  /*4110*/  UPRMT UR12, UR7, 0x9910, URZ ;  /* 0x00009910070c7896 */ /* 0x008fe200080000ff */
[----:B------:R-:W-:Y:S01]  /*4120*/  ISETP.NE.OR P0, PT, R45, UR4, P0 ;  /* 0x000000042d007c0c */ /* 0x000fe20008705670 */
[----:B------:R-:W-:Y:S01]  /*4130*/  UMOV UR4, UR13 ;  /* 0x0000000d00047c82 */ /* 0x000fe20008000000 */
[----:B------:R-:W-:Y:S01]  /*4140*/  SHF.R.U32.HI R45, RZ, 0x1c, R2 ;  /* 0x0000001cff2d7819 */ /* 0x000fe20000011602 */
[----:B------:R-:W3:Y:S01]  /*4150*/  LDCU.U8 UR7, c[0x3][0x4a] ;  /* 0x00c00940ff0777ac */ /* 0x000ee20008000000 */
[----:B------:R-:W-:-:S02]  /*4160*/  ISETP.NE.OR P0, PT, R44, UR4, P0 ;  /* 0x000000042c007c0c */ /* 0x000fc40008705670 */
[----:B------:R-:W-:Y:S01]  /*4170*/  LOP3.LUT R44, R2, 0xe, RZ, 0xc0, !PT ;  /* 0x0000000e022c7812 */ /* 0x000fe200078ec0ff */
[----:B------:R-:W-:Y:S01]  /*4180*/  UMOV UR4, UR12 ;  /* 0x0000000c00047c82 */ /* 0x000fe20008000000 */
[----:B-1----:R-:W-:Y:S01]  /*4190*/  UPRMT UR13, UR5, 0x9910, URZ ;  /* 0x00009910050d7896 */ /* 0x002fe200080000ff */
[----:B------:R-:W-:Y:S01]  /*41a0*/  ISETP.NE.OR P0, PT, R43, UR4, P0 ;  /* 0x000000042b007c0c */ /* 0x000fe20008705670 */
[----:B----4-:R-:W-:Y:S01]  /*41b0*/  UPRMT UR4, UR10, 0x9910, URZ ;  /* 0x000099100a047896 */ /* 0x010fe200080000ff */
[----:B------:R-:W-:Y:S01]  /*41c0*/  ISETP.GE.U32.AND P2, PT, R44, 0xa, PT ;  /* 0x0000000a2c00780c */ /* 0x000fe20003f46070 */
[----:B------:R-:W1:Y:S01]  /*41d0*/  LDCU.U8 UR12, c[0x3][0x4b] ;  /* 0x00c00960ff0c77ac */ /* 0x000e620008000000 */
[C---:B------:R-:W-:Y:S01]  /*41e0*/  LEA.HI R43, R2.reuse, 0x30, RZ, 0x4 ;  /* 0x00000030022b7811 */ /* 0x040fe200078f20ff */
[----:B------:R-:W-:Y:S01]  /*41f0*/  @P3 VIADD R43, R45, 0x57 ;  /* 0x000000572d2b3836 */ /* 0x000fe20000000000 */
[----:B------:R-:W-:Y:S01]  /*4200*/  LOP3.LUT R44, R2, 0xe0, RZ, 0xc0, !PT ;  /* 0x000000e0022c7812 */ /* 0x000fe200078ec0ff */
[----:B--2---:R-:W-:Y:S01]  /*4210*/  UPRMT UR11, UR11, 0x9910, URZ ;  /* 0x000099100b0b7896 */ /* 0x004fe200080000ff */
[----:B------:R-:W-:Y:S01]  /*4220*/  LOP3.LUT R32, R32, 0xff, RZ, 0xc0, !PT ;  /* 0x000000ff20207812 */ /* 0x000fe200078ec0ff */
[----:B------:R-:W2:Y:S01]  /*4230*/  LDCU.U8 UR10, c[0x3][0x4c] ;  /* 0x00c00980ff0a77ac */ /* 0x000ea20008000000 */
[----:B------:R-:W-:-:S02]  /*4240*/  ISETP.GE.U32.AND P3, PT, R44, 0xa0, PT ;  /* 0x000000a02c00780c */ /* 0x000fc40003f66070 */
[----:B------:R-:W-:Y:S01]  /*4250*/  LOP3.LUT R44, R2, 0xe000, RZ, 0xc0, !PT ;  /* 0x0000e000022c7812 */ /* 0x000fe200078ec0ff */
[----:B------:R-:W4:Y:S01]  /*4260*/  LDCU.U8 UR5, c[0x3][0x4d] ;  /* 0x00c009a0ff0577ac */ /* 0x000f220008000000 */
[----:B------:R-:W-:Y:S02]  /*4270*/  LOP3.LUT R43, R43, 0xff, RZ, 0xc0, !PT ;  /* 0x000000ff2b2b7812 */ /* 0x000fe400078ec0ff */
[----:B------:R-:W-:Y:S01]  /*4280*/  ISETP.GE.U32.AND P4, PT, R44, 0xa000, PT ;  /* 0x0000a0002c00780c */ /* 0x000fe20003f86070 */
[----:B---3--:R-:W-:Y:S01]  /*4290*/  UPRMT UR7, UR7, 0x9910, URZ ;  /* 0x0000991007077896 */ /* 0x008fe200080000ff */
[----:B------:R-:W-:Y:S01]  /*42a0*/  ISETP.NE.OR P0, PT, R43, UR4, P0 ;  /* 0x000000042b007c0c */ /* 0x000fe20008705670 */
[----:B------:R-:W-:Y:S01]  /*42b0*/  UMOV UR4, UR13 ;  /* 0x0000000d00047c82 */ /* 0x000fe20008000000 */
[----:B------:R-:W-:Y:S01]  /*42c0*/  SHF.R.U32.HI R43, RZ, 0xc, R2 ;  /* 0x0000000cff2b7819 */ /* 0x000fe20000011602 */
[----:B0-----:R-:W-:Y:S01]  /*42d0*/  UPRMT UR13, UR6, 0x9910, URZ ;  /* 0x00009910060d7896 */ /* 0x001fe200080000ff */
[----:B------:R-:W-:Y:S01]  /*42e0*/  LOP3.LUT R44, R2, 0xe00, RZ, 0xc0, !PT ;  /* 0x00000e00022c7812 */ /* 0x000fe200078ec0ff */
[----:B------:R-:W0:Y:S01]  /*42f0*/  LDCU.U8 UR6, c[0x3][0x4e] ;  /* 0x00c009c0ff0677ac */ /* 0x000e220008000000 */
[----:B------:R-:W-:-:S02]  /*4300*/  ISETP.NE.OR P0, PT, R57, UR4, P0 ;  /* 0x0000000439007c0c */ /* 0x000fc40008705670 */
[----:B------:R-:W-:Y:S01]  /*4310*/  LOP3.LUT R43, R43, 0xf, RZ, 0xc0, !PT ;  /* 0x0000000f2b2b7812 */ /* 0x000fe200078ec0ff */
[----:B------:R-:W-:Y:S01]  /*4320*/  UMOV UR4, UR11 ;  /* 0x0000000b00047c82 */ /* 0x000fe20008000000 */
[----:B------:R-:W-:Y:S01]  /*4330*/  ISETP.GE.U32.AND P5, PT, R44, 0xa00, PT ;  /* 0x00000a002c00780c */ /* 0x000fe20003fa6070 */
[----:B-1----:R-:W-:Y:S01]  /*4340*/  UPRMT UR12, UR12, 0x9910, URZ ;  /* 0x000099100c0c7896 */ /* 0x002fe200080000ff */
[----:B------:R-:W-:Y:S01]  /*4350*/  ISETP.NE.OR P0, PT, R0, UR4, P0 ;  /* 0x0000000400007c0c */ /* 0x000fe20008705670 */
[C---:B------:R-:W-:Y:S01]  /*4360*/  VIADD R45, R43.reuse, 0x30 ;  /* 0x000000302b2d7836 */ /* 0x040fe20000000000 */
[--C-:B------:R-:W-:Y:S01]  /*4370*/  SHF.R.U32.HI R0, RZ, 0x8, R2.reuse ;  /* 0x00000008ff007819 */ /* 0x100fe20000011602 */
[----:B------:R-:W-:Y:S01]  /*4380*/  @P4 VIADD R45, R43, 0x57 ;  /* 0x000000572b2d4836 */ /* 0x000fe20000000000 */
[----:B------:R-:W-:Y:S01]  /*4390*/  UMOV UR4, UR13 ;  /* 0x0000000d00047c82 */ /* 0x000fe20008000000 */
[----:B--2---:R-:W-:Y:S01]  /*43a0*/  UPRMT UR11, UR10, 0x9910, URZ ;  /* 0x000099100a0b7896 */ /* 0x004fe200080000ff */
[----:B------:R-:W-:Y:S01]  /*43b0*/  LOP3.LUT R43, R0, 0xf, RZ, 0xc0, !PT ;  /* 0x0000000f002b7812 */ /* 0x000fe200078ec0ff */
[----:B------:R-:W1:Y:S01]  /*43c0*/  LDCU.U8 UR10, c[0x3][0x50] ;  /* 0x00c00a00ff0a77ac */ /* 0x000e620008000000 */
[----:B------:R-:W-:-:S02]  /*43d0*/  SHF.R.U32.HI R0, RZ, 0x4, R2 ;  /* 0x00000004ff007819 */ /* 0x000fc40000011602 */
[----:B------:R-:W-:Y:S01]  /*43e0*/  ISETP.NE.OR P0, PT, R56, UR4, P0 ;  /* 0x0000000438007c0c */ /* 0x000fe20008705670 */
[----:B------:R-:W-:Y:S01]  /*43f0*/  UMOV UR4, UR7 ;  /* 0x0000000700047c82 */ /* 0x000fe20008000000 */
[----:B------:R-:W2:Y:S01]  /*4400*/  LDCU.U8 UR7, c[0x3][0x4f] ;  /* 0x00c009e0ff0777ac */ /* 0x000ea20008000000 */
[----:B------:R-:W-:Y:S01]  /*4410*/  LOP3.LUT R45, R45, 0xff, RZ, 0xc0, !PT ;  /* 0x000000ff2d2d7812 */ /* 0x000fe200078ec0ff */
[C---:B------:R-:W-:Y:S01]  /*4420*/  VIADD R44, R43.reuse, 0x30 ;  /* 0x000000302b2c7836 */ /* 0x040fe20000000000 */
[----:B------:R-:W-:Y:S01]  /*4430*/  LOP3.LUT R0, R0, 0xf, RZ, 0xc0, !PT ;  /* 0x0000000f00007812 */ /* 0x000fe200078ec0ff */
[----:B------:R-:W-:Y:S01]  /*4440*/  @P5 VIADD R44, R43, 0x57 ;  /* 0x000000572b2c5836 */ /* 0x000fe20000000000 */
[----:B------:R-:W-:Y:S01]  /*4450*/  ISETP.NE.OR P0, PT, R45, UR4, P0 ;  /* 0x000000042d007c0c */ /* 0x000fe20008705670 */
[----:B------:R-:W-:Y:S01]  /*4460*/  UMOV UR4, UR12 ;  /* 0x0000000c00047c82 */ /* 0x000fe20008000000 */
[----:B------:R-:W-:Y:S01]  /*4470*/  LOP3.LUT R2, R2, 0xf, RZ, 0xc0, !PT ;  /* 0x0000000f02027812 */ /* 0x000fe200078ec0ff */
[C---:B------:R-:W-:Y:S01]  /*4480*/  VIADD R43, R0.reuse, 0x30 ;  /* 0x00000030002b7836 */ /* 0x040fe20000000000 */
[----:B----4-:R-:W-:Y:S01]  /*4490*/  UPRMT UR12, UR5, 0x9910, URZ ;  /* 0x00009910050c7896 */ /* 0x010fe200080000ff */
[----:B------:R-:W-:Y:S01]  /*44a0*/  @P3 VIADD R43, R0, 0x57 ;  /* 0x00000057002b3836 */ /* 0x000fe20000000000 */
[----:B------:R-:W-:Y:S01]  /*44b0*/  LOP3.LUT R44, R44, 0xff, RZ, 0xc0, !PT ;  /* 0x000000ff2c2c7812 */ /* 0x000fe200078ec0ff */
[----:B------:R-:W3:Y:S01]  /*44c0*/  LDCU.U8 UR5, c[0x3][0x51] ;  /* 0x00c00a20ff0577ac */ /* 0x000ee20008000000 */
[C---:B------:R-:W-:Y:S01]  /*44d0*/  VIADD R0, R2.reuse, 0x30 ;  /* 0x0000003002007836 */ /* 0x040fe20000000000 */
[----:B------:R-:W-:Y:S01]  /*44e0*/  LOP3.LUT R35, R35, 0xff, RZ, 0xc0, !PT ;  /* 0x000000ff23237812 */ /* 0x000fe200078ec0ff */
[----:B------:R-:W-:Y:S01]  /*44f0*/  @P2 VIADD R0, R2, 0x57 ;  /* 0x0000005702002836 */ /* 0x000fe20000000000 */
[----:B------:R-:W-:Y:S01]  /*4500*/  ISETP.NE.OR P0, PT, R44, UR4, P0 ;  /* 0x000000042c007c0c */ /* 0x000fe20008705670 */
[----:B------:R-:W-:Y:S01]  /*4510*/  UMOV UR4, UR11 ;  /* 0x0000000b00047c82 */ /* 0x000fe20008000000 */
[----:B------:R-:W-:Y:S01]  /*4520*/  LOP3.LUT R43, R43, 0xff, RZ, 0xc0, !PT ;  /* 0x000000ff2b2b7812 */ /* 0x000fe200078ec0ff */
[----:B0-----:R-:W-:Y:S01]  /*4530*/  UPRMT UR11, UR6, 0x9910, URZ ;  /* 0x00009910060b7896 */ /* 0x001fe200080000ff */
[----:B------:R-:W-:Y:S01]  /*4540*/  LOP3.LUT R0, R0, 0xff, RZ, 0xc0, !PT ;  /* 0x000000ff00007812 */ /* 0x000fe200078ec0ff */
[----:B------:R-:W0:Y:S01]  /*4550*/  LDCU.U8 UR6, c[0x3][0x52] ;  /* 0x00c00a40ff0677ac */ /* 0x000e220008000000 */
[----:B------:R-:W-:-:S02]  /*4560*/  ISETP.NE.OR P0, PT, R43, UR4, P0 ;  /* 0x000000042b007c0c */ /* 0x000fc40008705670 */
[----:B------:R-:W-:Y:S01]  /*4570*/  LOP3.LUT R34, R34, 0xff, RZ, 0xc0, !PT ;  /* 0x000000ff22227812 */ /* 0x000fe200078ec0ff */
[----:B------:R-:W-:Y:S01]  /*4580*/  UMOV UR4, UR12 ;  /* 0x0000000c00047c82 */ /* 0x000fe20008000000 */
[----:B--2---:R-:W-:Y:S01]  /*4590*/  UPRMT UR12, UR7, 0x9910, URZ ;  /* 0x00009910070c7896 */ /* 0x004fe200080000ff */
[----:B------:R-:W-:Y:S01]  /*45a0*/  ISETP.NE.OR P0, PT, R0, UR4, P0 ;  /* 0x0000000400007c0c */ /* 0x000fe20008705670 */
[----:B------:R-:W2:Y:S01]  /*45b0*/  LDCU.U8 UR7, c[0x3][0x53] ;  /* 0x00c00a60ff0777ac */ /* 0x000ea20008000000 */
[----:B------:R-:W-:Y:S02]  /*45c0*/  LOP3.LUT R33, R33, 0xff, RZ, 0xc0, !PT ;  /* 0x000000ff21217812 */ /* 0x000fe400078ec0ff */
[----:B------:R-:W-:Y:S01]  /*45d0*/  LOP3.LUT R31, R31, 0xff, RZ, 0xc0, !PT ;  /* 0x000000ff1f1f7812 */ /* 0x000fe200078ec0ff */
[----:B------:R-:W-:Y:S01]  /*45e0*/  UMOV UR4, UR11 ;  /* 0x0000000b00047c82 */ /* 0x000fe20008000000 */
[----:B-1----:R-:W-:Y:S01]  /*45f0*/  UPRMT UR11, UR10, 0x9910, URZ ;  /* 0x000099100a0b7896 */ /* 0x002fe200080000ff */
[----:B------:R-:W-:Y:S01]  /*4600*/  ISETP.NE.OR P0, PT, R53, UR4, P0 ;  /* 0x0000000435007c0c */ /* 0x000fe20008705670 */
[----:B------:R-:W1:Y:S01]  /*4610*/  LDCU.U8 UR10, c[0x3][0x54] ;  /* 0x00c00a80ff0a77ac */ /* 0x000e620008000000 */
[----:B------:R-:W-:-:S02]  /*4620*/  LOP3.LUT R30, R30, 0xff, RZ, 0xc0, !PT ;  /* 0x000000ff1e1e7812 */ /* 0x000fc400078ec0ff */
[----:B------:R-:W-:Y:S01]  /*4630*/  LOP3.LUT R29, R29, 0xff, RZ, 0xc0, !PT ;  /* 0x000000ff1d1d7812 */ /* 0x000fe200078ec0ff */
[----:B------:R-:W-:Y:S01]  /*4640*/  UMOV UR4, UR12 ;  /* 0x0000000c00047c82 */ /* 0x000fe20008000000 */
[----:B---3--:R-:W-:Y:S01]  /*4650*/  UPRMT UR12, UR5, 0x9910, URZ ;  /* 0x00009910050c7896 */ /* 0x008fe200080000ff */
[----:B------:R-:W-:Y:S01]  /*4660*/  ISETP.NE.OR P0, PT, R55, UR4, P0 ;  /* 0x0000000437007c0c */ /* 0x000fe20008705670 */
[----:B------:R-:W3:Y:S01]  /*4670*/  LDCU.U8 UR5, c[0x3][0x55] ;  /* 0x00c00aa0ff0577ac */ /* 0x000ee20008000000 */
[----:B------:R-:W-:Y:S02]  /*4680*/  LOP3.LUT R28, R28, 0xff, RZ, 0xc0, !PT ;  /* 0x000000ff1c1c7812 */ /* 0x000fe400078ec0ff */
[----:B------:R-:W-:Y:S01]  /*4690*/  LOP3.LUT R25, R25, 0xff, RZ, 0xc0, !PT ;  /* 0x000000ff19197812 */ /* 0x000fe200078ec0ff */
[----:B------:R-:W-:Y:S01]  /*46a0*/  UMOV UR4, UR11 ;  /* 0x0000000b00047c82 */ /* 0x000fe20008000000 */
[----:B0-----:R-:W-:Y:S01]  /*46b0*/  UPRMT UR11, UR6, 0x9910, URZ ;  /* 0x00009910060b7896 */ /* 0x001fe200080000ff */
[----:B------:R-:W-:Y:S01]  /*46c0*/  ISETP.NE.OR P0, PT, R54, UR4, P0 ;  /* 0x0000000436007c0c */ /* 0x000fe20008705670 */
[----:B------:R-:W0:Y:S01]  /*46d0*/  LDCU.U8 UR6, c[0x3][0x56] ;  /* 0x00c00ac0ff0677ac */ /* 0x000e220008000000 */
[----:B------:R-:W-:-:S02]  /*46e0*/  LOP3.LUT R27, R27, 0xff, RZ, 0xc0, !PT ;  /* 0x000000ff1b1b7812 */ /* 0x000fc400078ec0ff */
        /* <DEDUP_REMOVED lines=65> */
[----:B------:R-:W-:Y:S01]  /*4b00*/  LOP3.LUT R4, R4, 0xff, RZ, 0xc0, !PT ;  /* 0x000000ff04047812 */ /* 0x000fe200078ec0ff */
[----:B------:R-:W-:Y:S01]  /*4b10*/  UMOV UR4, UR11 ;  /* 0x0000000b00047c82 */ /* 0x000fe20008000000 */
[----:B0-----:R-:W-:Y:S01]  /*4b20*/  UPRMT UR11, UR6, 0x9910, URZ ;  /* 0x00009910060b7896 */ /* 0x001fe200080000ff */
[----:B------:R-:W-:Y:S01]  /*4b30*/  ISETP.NE.OR P0, PT, R37, UR4, P0 ;  /* 0x0000000425007c0c */ /* 0x000fe20008705670 */
[----:B------:R-:W0:Y:S01]  /*4b40*/  LDCU.U8 UR6, c[0x3][0x62] ;  /* 0x00c00c40ff0677ac */ /* 0x000e220008000000 */
[----:B------:R-:W-:Y:S01]  /*4b50*/  UMOV UR4, UR12 ;  /* 0x0000000c00047c82 */ /* 0x000fe20008000000 */
[----:B--2---:R-:W-:Y:S01]  /*4b60*/  UPRMT UR12, UR7, 0x9910, URZ ;  /* 0x00009910070c7896 */ /* 0x004fe200080000ff */
[----:B------:R-:W-:Y:S01]  /*4b70*/  ISETP.NE.OR P0, PT, R36, UR4, P0 ;  /* 0x0000000424007c0c */ /* 0x000fe20008705670 */
[----:B------:R-:W2:Y:S01]  /*4b80*/  LDCU.U8 UR7, c[0x3][0x63] ;  /* 0x00c00c60ff0777ac */ /* 0x000ea20008000000 */
[----:B------:R-:W-:Y:S01]  /*4b90*/  UMOV UR4, UR11 ;  /* 0x0000000b00047c82 */ /* 0x000fe20008000000 */
[----:B-1----:R-:W-:Y:S01]  /*4ba0*/  UPRMT UR11, UR10, 0x9910, URZ ;  /* 0x000099100a0b7896 */ /* 0x002fe200080000ff */
[----:B------:R-:W-:Y:S01]  /*4bb0*/  ISETP.NE.OR P0, PT, R32, UR4, P0 ;  /* 0x0000000420007c0c */ /* 0x000fe20008705670 */
[----:B------:R-:W1:Y:S01]  /*4bc0*/  LDCU.U8 UR10, c[0x3][0x64] ;  /* 0x00c00c80ff0a77ac */ /* 0x000e620008000000 */
[----:B------:R-:W-:Y:S01]  /*4bd0*/  UMOV UR4, UR12 ;  /* 0x0000000c00047c82 */ /* 0x000fe20008000000 */
[----:B---3--:R-:W-:Y:S01]  /*4be0*/  UPRMT UR12, UR5, 0x9910, URZ ;  /* 0x00009910050c7896 */ /* 0x008fe200080000ff */
[----:B------:R-:W-:Y:S01]  /*4bf0*/  ISETP.NE.OR P0, PT, R35, UR4, P0 ;  /* 0x0000000423007c0c */ /* 0x000fe20008705670 */
[----:B------:R-:W3:Y:S01]  /*4c00*/  LDCU.U8 UR5, c[0x3][0x65] ;  /* 0x00c00ca0ff0577ac */ /* 0x000ee20008000000 */
        /* <DEDUP_REMOVED lines=98> */
[----:B------:R-:W-:-:S02]  /*5230*/  ISETP.NE.OR P0, PT, R10, UR4, P0 ;  /* 0x000000040a007c0c */ /* 0x000fc40008705670 */
[----:B------:R-:W-:Y:S01]  /*5240*/  UMOV UR4, UR12 ;  /* 0x0000000c00047c82 */ /* 0x000fe20008000000 */
[----:B--2---:R-:W-:Y:S01]  /*5250*/  UPRMT UR7, UR7, 0x9910, URZ ;  /* 0x0000991007077896 */ /* 0x004fe200080000ff */
[----:B------:R-:W-:Y:S01]  /*5260*/  ISETP.NE.OR P0, PT, R8, UR4, P0 ;  /* 0x0000000408007c0c */ /* 0x000fe20008705670 */
[----:B-1----:R-:W-:Y:S01]  /*5270*/  UPRMT UR10, UR10, 0x9910, URZ ;  /* 0x000099100a0a7896 */ /* 0x002fe200080000ff */
[----:B------:R-:W-:Y:S02]  /*5280*/  UMOV UR4, UR6 ;  /* 0x0000000600047c82 */ /* 0x000fe40008000000 */
[----:B------:R-:W-:Y:S02]  /*5290*/  ISETP.NE.OR P0, PT, R7, UR4, P0 ;  /* 0x0000000407007c0c */ /* 0x000fe40008705670 */
[----:B------:R-:W-:Y:S01]  /*52a0*/  UMOV UR4, UR7 ;  /* 0x0000000700047c82 */ /* 0x000fe20008000000 */
[----:B---3--:R-:W-:Y:S01]  /*52b0*/  UPRMT UR5, UR5, 0x9910, URZ ;  /* 0x0000991005057896 */ /* 0x008fe200080000ff */
[----:B------:R-:W-:Y:S01]  /*52c0*/  ISETP.NE.OR P0, PT, R6, UR4, P0 ;  /* 0x0000000406007c0c */ /* 0x000fe20008705670 */
[----:B------:R-:W-:-:S03]  /*52d0*/  UMOV UR4, UR10 ;  /* 0x0000000a00047c82 */ /* 0x000fc60008000000 */
[----:B------:R-:W-:Y:S02]  /*52e0*/  ISETP.NE.OR P0, PT, R5, UR4, P0 ;  /* 0x0000000405007c0c */ /* 0x000fe40008705670 */
[----:B------:R-:W-:Y:S02]  /*52f0*/  UMOV UR4, UR5 ;  /* 0x0000000500047c82 */ /* 0x000fe40008000000 */
[----:B------:R-:W-:-:S13]  /*5300*/  ISETP.NE.OR P0, PT, R4, UR4, P0 ;  /* 0x0000000404007c0c */ /* 0x000fda0008705670 */
[----:B------:R-:W-:Y:S05]  /*5310*/  @P0 EXIT ;  /* 0x000000000000094d */ /* 0x000fea0003800000 */
[----:B------:R-:W0:Y:S01]  /*5320*/  LDCU.64 UR4, c[0x4][URZ] ;  /* 0x01000000ff0477ac */ /* 0x000e220008000a00 */
[----:B------:R-:W-:Y:S02]  /*5330*/  IMAD.MOV.U32 R7, RZ, RZ, 0x1 ;  /* 0x00000001ff077424 */ /* 0x000fe400078e00ff */
[----:B------:R-:W-:Y:S02]  /*5340*/  IMAD.MOV.U32 R6, RZ, RZ, RZ ;  /* 0x000000ffff067224 */ /* 0x000fe400078e00ff */
[----:B0-----:R-:W-:Y:S02]  /*5350*/  IMAD.U32 R4, RZ, RZ, UR4 ;  /* 0x00000004ff047e24 */ /* 0x001fe4000f8e00ff */
[----:B------:R-:W-:-:S05]  /*5360*/  IMAD.U32 R5, RZ, RZ, UR5 ;  /* 0x00000005ff057e24 */ /* 0x000fca000f8e00ff */
[----:B------:R-:W2:Y:S02]  /*5370*/  ATOMG.E.CAS.STRONG.GPU PT, R4, [R4], R6, R7 ;  /* 0x00000006040473a9 */ /* 0x000ea400001ee107 */
[----:B--2---:R-:W-:-:S13]  /*5380*/  ISETP.NE.AND P0, PT, R4, RZ, PT ;  /* 0x000000ff0400720c */ /* 0x004fda0003f05270 */
[----:B------:R-:W-:Y:S05]  /*5390*/  @P0 EXIT ;  /* 0x000000000000094d */ /* 0x000fea0003800000 */
[----:B------:R-:W0:Y:S01]  /*53a0*/  LDCU UR6, c[0x0][0x380] ;  /* 0x00007000ff0677ac */ /* 0x000e220008000800 */
[----:B------:R-:W-:Y:S05]  /*53b0*/  @!P1 BRA `(.L_x_13) ;  /* 0x0000000400c89947 */ /* 0x000fea0003800000 */
[----:B0-----:R-:W-:Y:S01]  /*53c0*/  UISETP.GE.U32.AND UP1, UPT, UR6, 0x10, UPT ;  /* 0x000000100600788c */ /* 0x001fe2000bf26070 */
[----:B------:R-:W-:Y:S01]  /*53d0*/  IMAD.MOV.U32 R0, RZ, RZ, RZ ;  /* 0x000000ffff007224 */ /* 0x000fe200078e00ff */
[----:B------:R-:W-:-:S04]  /*53e0*/  ULOP3.LUT UR10, UR6, 0xf, URZ, 0xc0, !UPT ;  /* 0x0000000f060a7892 */ /* 0x000fc8000f8ec0ff */
[----:B------:R-:W-:-:S03]  /*53f0*/  UISETP.NE.AND UP0, UPT, UR10, URZ, UPT ;  /* 0x000000ff0a00728c */ /* 0x000fc6000bf05270 */
[----:B------:R-:W-:Y:S08]  /*5400*/  BRA.U !UP1, `(.L_x_14) ;  /* 0x0000000109c47547 */ /* 0x000ff0000b800000 */
[----:B------:R-:W0:Y:S01]  /*5410*/  LDCU.64 UR4, c[0x4][0x8] ;  /* 0x01000100ff0477ac */ /* 0x000e220008000a00 */
[----:B------:R-:W-:Y:S01]  /*5420*/  VIADD R2, R1, 0x107 ;  /* 0x0000010701027836 */ /* 0x000fe20000000000 */
[----:B------:R-:W-:-:S04]  /*5430*/  ULOP3.LUT UR11, UR6, 0x7ffffff0, URZ, 0xc0, !UPT ;  /* 0x7ffffff0060b7892 */ /* 0x000fc8000f8ec0ff */
[----:B------:R-:W-:Y:S02]  /*5440*/  UIADD3 UR7, UPT, UPT, -UR11, URZ, URZ ;  /* 0x000000ff0b077290 */ /* 0x000fe4000fffe1ff */
[----:B------:R-:W-:Y:S01]  /*5450*/  IMAD.U32 R0, RZ, RZ, UR11 ;  /* 0x0000000bff007e24 */ /* 0x000fe2000f8e00ff */
[----:B0-----:R-:W-:-:S04]  /*5460*/  UIADD3 UR4, UP1, UPT, UR4, 0x7, URZ ;  /* 0x0000000704047890 */ /* 0x001fc8000ff3e0ff */
[----:B------:R-:W-:Y:S02]  /*5470*/  UIADD3.X UR5, UPT, UPT, URZ, UR5, URZ, UP1, !UPT ;  /* 0x00000005ff057290 */ /* 0x000fe40008ffe4ff */
[----:B------:R-:W-:-:S04]  /*5480*/  IMAD.U32 R6, RZ, RZ, UR4 ;  /* 0x00000004ff067e24 */ /* 0x000fc8000f8e00ff */
[----:B------:R-:W-:-:S07]  /*5490*/  IMAD.U32 R39, RZ, RZ, UR5 ;  /* 0x00000005ff277e24 */ /* 0x000fce000f8e00ff */
.L_x_15:
[----:B0-----:R-:W2:Y:S04]  /*54a0*/  LDL.U8 R7, [R2+-0x7] ;  /* 0xfffff90002077983 */ /* 0x001ea80000100000 */
[----:B------:R-:W3:Y:S04]  /*54b0*/  LDL.U8 R9, [R2+-0x6] ;  /* 0xfffffa0002097983 */ /* 0x000ee80000100000 */
[----:B------:R-:W4:Y:S04]  /*54c0*/  LDL.U8 R11, [R2+-0x5] ;  /* 0xfffffb00020b7983 */ /* 0x000f280000100000 */
[----:B------:R-:W5:Y:S04]  /*54d0*/  LDL.U8 R13, [R2+-0x4] ;  /* 0xfffffc00020d7983 */ /* 0x000f680000100000 */
[----:B------:R-:W5:Y:S04]  /*54e0*/  LDL.U8 R15, [R2+-0x3] ;  /* 0xfffffd00020f7983 */ /* 0x000f680000100000 */
[----:B------:R-:W5:Y:S04]  /*54f0*/  LDL.U8 R17, [R2+-0x2] ;  /* 0xfffffe0002117983 */ /* 0x000f680000100000 */
[----:B------:R-:W5:Y:S04]  /*5500*/  LDL.U8 R19, [R2+-0x1] ;  /* 0xffffff0002137983 */ /* 0x000f680000100000 */
[----:B------:R-:W5:Y:S04]  /*5510*/  LDL.U8 R21, [R2] ;  /* 0x0000000002157983 */ /* 0x000f680000100000 */
[----:B------:R-:W5:Y:S04]  /*5520*/  LDL.U8 R23, [R2+0x1] ;  /* 0x0000010002177983 */ /* 0x000f680000100000 */
[----:B------:R-:W5:Y:S04]  /*5530*/  LDL.U8 R25, [R2+0x2] ;  /* 0x0000020002197983 */ /* 0x000f680000100000 */
[----:B------:R-:W5:Y:S04]  /*5540*/  LDL.U8 R27, [R2+0x3] ;  /* 0x00000300021b7983 */ /* 0x000f680000100000 */
[----:B------:R-:W5:Y:S04]  /*5550*/  LDL.U8 R29, [R2+0x4] ;  /* 0x00000400021d7983 */ /* 0x000f680000100000 */
[----:B------:R-:W5:Y:S04]  /*5560*/  LDL.U8 R31, [R2+0x5] ;  /* 0x00000500021f7983 */ /* 0x000f680000100000 */
[----:B------:R-:W5:Y:S04]  /*5570*/  LDL.U8 R33, [R2+0x6] ;  /* 0x0000060002217983 */ /* 0x000f680000100000 */
[----:B------:R-:W5:Y:S04]  /*5580*/  LDL.U8 R35, [R2+0x7] ;  /* 0x0000070002237983 */ /* 0x000f680000100000 */
[----:B------:R0:W5:Y:S01]  /*5590*/  LDL.U8 R37, [R2+0x8] ;  /* 0x0000080002257983 */ /* 0x0001620000100000 */
[----:B------:R-:W-:Y:S01]  /*55a0*/  IMAD.MOV.U32 R4, RZ, RZ, R6 ;  /* 0x000000ffff047224 */ /* 0x000fe200078e0006 */
[----:B------:R-:W-:Y:S01]  /*55b0*/  UIADD3 UR7, UPT, UPT, UR7, 0x10, URZ ;  /* 0x0000001007077890 */ /* 0x000fe2000fffe0ff */
[----:B------:R-:W-:-:S03]  /*55c0*/  IMAD.MOV.U32 R5, RZ, RZ, R39 ;  /* 0x000000ffff057224 */ /* 0x000fc600078e0027 */
[----:B------:R-:W-:Y:S01]  /*55d0*/  UISETP.NE.AND UP1, UPT, UR7, URZ, UPT ;  /* 0x000000ff0700728c */ /* 0x000fe2000bf25270 */
[----:B------:R-:W-:Y:S01]  /*55e0*/  IADD3 R6, P0, PT, R4, 0x10, RZ ;  /* 0x0000001004067810 */ /* 0x000fe20007f1e0ff */
[----:B0-----:R-:W-:-:S04]  /*55f0*/  VIADD R2, R2, 0x10 ;  /* 0x0000001002027836 */ /* 0x001fc80000000000 */
[----:B------:R-:W-:Y:S01]  /*5600*/  IMAD.X R39, RZ, RZ, R5, P0 ;  /* 0x000000ffff277224 */ /* 0x000fe200000e0605 */
[----:B--2---:R0:W-:Y:S04]  /*5610*/  STG.E.U8 desc[UR8][R4.64+-0x7], R7 ;  /* 0xfffff90704007986 */ /* 0x0041e8000c101108 */
[----:B---3--:R0:W-:Y:S04]  /*5620*/  STG.E.U8 desc[UR8][R4.64+-0x6], R9 ;  /* 0xfffffa0904007986 */ /* 0x0081e8000c101108 */
[----:B----4-:R0:W-:Y:S04]  /*5630*/  STG.E.U8 desc[UR8][R4.64+-0x5], R11 ;  /* 0xfffffb0b04007986 */ /* 0x0101e8000c101108 */
[----:B-----5:R0:W-:Y:S04]  /*5640*/  STG.E.U8 desc[UR8][R4.64+-0x4], R13 ;  /* 0xfffffc0d04007986 */ /* 0x0201e8000c101108 */
[----:B------:R0:W-:Y:S04]  /*5650*/  STG.E.U8 desc[UR8][R4.64+-0x3], R15 ;  /* 0xfffffd0f04007986 */ /* 0x0001e8000c101108 */
        /* <DEDUP_REMOVED lines=10> */
[----:B------:R0:W-:Y:S01]  /*5700*/  STG.E.U8 desc[UR8][R4.64+0x8], R37 ;  /* 0x0000082504007986 */ /* 0x0001e2000c101108 */
[----:B------:R-:W-:Y:S05]  /*5710*/  BRA.U UP1, `(.L_x_15) ;  /* 0xfffffffd01607547 */ /* 0x000fea000b83ffff */
.L_x_14:
[----:B------:R-:W-:Y:S05]  /*5720*/  BRA.U !UP0, `(.L_x_13) ;  /* 0x0000000108ec7547 */ /* 0x000fea000b800000 */
[----:B------:R-:W-:Y:S02]  /*5730*/  UISETP.GE.U32.AND UP0, UPT, UR10, 0x8, UPT ;  /* 0x000000080a00788c */ /* 0x000fe4000bf06070 */
[----:B------:R-:W-:-:S04]  /*5740*/  ULOP3.LUT UR5, UR6, 0x7, URZ, 0xc0, !UPT ;  /* 0x0000000706057892 */ /* 0x000fc8000f8ec0ff */
[----:B------:R-:W-:-:S03]  /*5750*/  UISETP.NE.AND UP1, UPT, UR5, URZ, UPT ;  /* 0x000000ff0500728c */ /* 0x000fc6000bf25270 */
[----:B------:R-:W-:Y:S08]  /*5760*/  BRA.U !UP0, `(.L_x_16) ;  /* 0x0000000108547547 */ /* 0x000ff0000b800000 */
[----:B------:R-:W-:Y:S01]  /*5770*/  IMAD.IADD R2, R1, 0x1, R0 ;  /* 0x0000000101027824 */ /* 0x000fe200078e0200 */
[----:B------:R-:W1:Y:S04]  /*5780*/  LDCU.64 UR10, c[0x4][0x8] ;  /* 0x01000100ff0a77ac */ /* 0x000e680008000a00 */
[----:B0-----:R-:W2:Y:S04]  /*5790*/  LDL.U8 R7, [R2+0x100] ;  /* 0x0001000002077983 */ /* 0x001ea80000100000 */
[----:B------:R-:W3:Y:S04]  /*57a0*/  LDL.U8 R9, [R2+0x101] ;  /* 0x0001010002097983 */ /* 0x000ee80000100000 */
[----:B------:R-:W4:Y:S04]  /*57b0*/  LDL.U8 R11, [R2+0x102] ;  /* 0x00010200020b7983 */ /* 0x000f280000100000 */
[----:B------:R-:W5:Y:S04]  /*57c0*/  LDL.U8 R13, [R2+0x103] ;  /* 0x00010300020d7983 */ /* 0x000f680000100000 */
[----:B------:R-:W5:Y:S04]  /*57d0*/  LDL.U8 R15, [R2+0x104] ;  /* 0x00010400020f7983 */ /* 0x000f680000100000 */
[----:B------:R-:W5:Y:S04]  /*57e0*/  LDL.U8 R17, [R2+0x105] ;  /* 0x0001050002117983 */ /* 0x000f680000100000 */
[----:B------:R-:W5:Y:S04]  /*57f0*/  LDL.U8 R19, [R2+0x106] ;  /* 0x0001060002137983 */ /* 0x000f680000100000 */
[----:B------:R-:W5:Y:S01]  /*5800*/  LDL.U8 R21, [R2+0x107] ;  /* 0x0001070002157983 */ /* 0x000f620000100000 */
[C---:B-1----:R-:W-:Y:S01]  /*5810*/  IADD3 R4, P0, PT, R0.reuse, UR10, RZ ;  /* 0x0000000a00047c10 */ /* 0x042fe2000ff1e0ff */
[----:B------:R-:W-:-:S04]  /*5820*/  VIADD R0, R0, 0x8 ;  /* 0x0000000800007836 */ /* 0x000fc80000000000 */
[----:B------:R-:W-:-:S05]  /*5830*/  IMAD.X R5, RZ, RZ, UR11, P0 ;  /* 0x0000000bff057e24 */ /* 0x000fca00080e06ff */
[----:B--2---:R1:W-:Y:S04]  /*5840*/  STG.E.U8 desc[UR8][R4.64], R7 ;  /* 0x0000000704007986 */ /* 0x0043e8000c101108 */
[----:B---3--:R1:W-:Y:S04]  /*5850*/  STG.E.U8 desc[UR8][R4.64+0x1], R9 ;  /* 0x0000010904007986 */ /* 0x0083e8000c101108 */
[----:B----4-:R1:W-:Y:S04]  /*5860*/  STG.E.U8 desc[UR8][R4.64+0x2], R11 ;  /* 0x0000020b04007986 */ /* 0x0103e8000c101108 */
[----:B-----5:R1:W-:Y:S04]  /*5870*/  STG.E.U8 desc[UR8][R4.64+0x3], R13 ;  /* 0x0000030d04007986 */ /* 0x0203e8000c101108 */
[----:B------:R1:W-:Y:S04]  /*5880*/  STG.E.U8 desc[UR8][R4.64+0x4], R15 ;  /* 0x0000040f04007986 */ /* 0x0003e8000c101108 */
[----:B------:R1:W-:Y:S04]  /*5890*/  STG.E.U8 desc[UR8][R4.64+0x5], R17 ;  /* 0x0000051104007986 */ /* 0x0003e8000c101108 */
[----:B------:R1:W-:Y:S04]  /*58a0*/  STG.E.U8 desc[UR8][R4.64+0x6], R19 ;  /* 0x0000061304007986 */ /* 0x0003e8000c101108 */
[----:B------:R1:W-:Y:S02]  /*58b0*/  STG.E.U8 desc[UR8][R4.64+0x7], R21 ;  /* 0x0000071504007986 */ /* 0x0003e4000c101108 */
.L_x_16:
[----:B------:R-:W-:Y:S05]  /*58c0*/  BRA.U !UP1, `(.L_x_13) ;  /* 0x0000000109847547 */ /* 0x000fea000b800000 */
[----:B------:R-:W-:Y:S02]  /*58d0*/  UISETP.GE.U32.AND UP0, UPT, UR5, 0x4, UPT ;  /* 0x000000040500788c */ /* 0x000fe4000bf06070 */
[----:B------:R-:W-:-:S04]  /*58e0*/  ULOP3.LUT UR4, UR6, 0x3, URZ, 0xc0, !UPT ;  /* 0x0000000306047892 */ /* 0x000fc8000f8ec0ff */
[----:B------:R-:W-:-:S03]  /*58f0*/  UISETP.NE.AND UP1, UPT, UR4, URZ, UPT ;  /* 0x000000ff0400728c */ /* 0x000fc6000bf25270 */
[----:B------:R-:W-:Y:S08]  /*5900*/  BRA.U !UP0, `(.L_x_17) ;  /* 0x0000000108347547 */ /* 0x000ff0000b800000 */
[----:B------:R-:W-:Y:S01]  /*5910*/  IMAD.IADD R2, R1, 0x1, R0 ;  /* 0x0000000101027824 */ /* 0x000fe200078e0200 */
[----:B------:R-:W2:Y:S04]  /*5920*/  LDCU.64 UR10, c[0x4][0x8] ;  /* 0x01000100ff0a77ac */ /* 0x000ea80008000a00 */
[----:B01----:R-:W3:Y:S04]  /*5930*/  LDL.U8 R7, [R2+0x100] ;  /* 0x0001000002077983 */ /* 0x003ee80000100000 */
[----:B------:R-:W4:Y:S04]  /*5940*/  LDL.U8 R9, [R2+0x101] ;  /* 0x0001010002097983 */ /* 0x000f280000100000 */
[----:B------:R-:W5:Y:S04]  /*5950*/  LDL.U8 R11, [R2+0x102] ;  /* 0x00010200020b7983 */ /* 0x000f680000100000 */
[----:B------:R-:W5:Y:S01]  /*5960*/  LDL.U8 R13, [R2+0x103] ;  /* 0x00010300020d7983 */ /* 0x000f620000100000 */
[C---:B--2---:R-:W-:Y:S01]  /*5970*/  IADD3 R4, P0, PT, R0.reuse, UR10, RZ ;  /* 0x0000000a00047c10 */ /* 0x044fe2000ff1e0ff */
[----:B------:R-:W-:-:S04]  /*5980*/  VIADD R0, R0, 0x4 ;  /* 0x0000000400007836 */ /* 0x000fc80000000000 */
[----:B------:R-:W-:-:S05]  /*5990*/  IMAD.X R5, RZ, RZ, UR11, P0 ;  /* 0x0000000bff057e24 */ /* 0x000fca00080e06ff */
[----:B---3--:R2:W-:Y:S04]  /*59a0*/  STG.E.U8 desc[UR8][R4.64], R7 ;  /* 0x0000000704007986 */ /* 0x0085e8000c101108 */
[----:B----4-:R2:W-:Y:S04]  /*59b0*/  STG.E.U8 desc[UR8][R4.64+0x1], R9 ;  /* 0x0000010904007986 */ /* 0x0105e8000c101108 */
[----:B-----5:R2:W-:Y:S04]  /*59c0*/  STG.E.U8 desc[UR8][R4.64+0x2], R11 ;  /* 0x0000020b04007986 */ /* 0x0205e8000c101108 */
[----:B------:R2:W-:Y:S02]  /*59d0*/  STG.E.U8 desc[UR8][R4.64+0x3], R13 ;  /* 0x0000030d04007986 */ /* 0x0005e4000c101108 */
.L_x_17:
[----:B------:R-:W-:Y:S05]  /*59e0*/  BRA.U !UP1, `(.L_x_13) ;  /* 0x00000001093c7547 */ /* 0x000fea000b800000 */
[----:B------:R-:W0:Y:S01]  /*59f0*/  LDCU.64 UR10, c[0x4][0x8] ;  /* 0x01000100ff0a77ac */ /* 0x000e220008000a00 */
[----:B------:R-:W-:Y:S01]  /*5a00*/  UIADD3 UR4, UPT, UPT, -UR4, URZ, URZ ;  /* 0x000000ff04047290 */ /* 0x000fe2000fffe1ff */
[C---:B012---:R-:W-:Y:S01]  /*5a10*/  IADD3 R4, P0, PT, R0.reuse, UR10, RZ ;  /* 0x0000000a00047c10 */ /* 0x047fe2000ff1e0ff */
[----:B------:R-:W-:-:S04]  /*5a20*/  IMAD.IADD R0, R0, 0x1, R3 ;  /* 0x0000000100007824 */ /* 0x000fc800078e0203 */
[----:B------:R-:W-:-:S08]  /*5a30*/  IMAD.X R7, RZ, RZ, UR11, P0 ;  /* 0x0000000bff077e24 */ /* 0x000fd000080e06ff */
.L_x_18:
[----:B---3--:R0:W2:Y:S01]  /*5a40*/  LDL.U8 R5, [R0] ;  /* 0x0000000000057983 */ /* 0x0080a20000100000 */
[----:B------:R-:W-:Y:S01]  /*5a50*/  IMAD.MOV.U32 R2, RZ, RZ, R4 ;  /* 0x000000ffff027224 */ /* 0x000fe200078e0004 */
[----:B------:R-:W-:Y:S01]  /*5a60*/  UIADD3 UR4, UPT, UPT, UR4, 0x1, URZ ;  /* 0x0000000104047890 */ /* 0x000fe2000fffe0ff */
[--C-:B------:R-:W-:Y:S01]  /*5a70*/  IMAD.MOV.U32 R3, RZ, RZ, R7.reuse ;  /* 0x000000ffff037224 */ /* 0x100fe200078e0007 */
[----:B------:R-:W-:Y:S02]  /*5a80*/  IADD3 R4, P0, PT, R4, 0x1, RZ ;  /* 0x0000000104047810 */ /* 0x000fe40007f1e0ff */
[----:B------:R-:W-:Y:S01]  /*5a90*/  UISETP.NE.AND UP0, UPT, UR4, URZ, UPT ;  /* 0x000000ff0400728c */ /* 0x000fe2000bf05270 */
[----:B0-----:R-:W-:Y:S02]  /*5aa0*/  VIADD R0, R0, 0x1 ;  /* 0x0000000100007836 */ /* 0x001fe40000000000 */
[----:B------:R-:W-:Y:S01]  /*5ab0*/  IMAD.X R7, RZ, RZ, R7, P0 ;  /* 0x000000ffff077224 */ /* 0x000fe200000e0607 */
[----:B--2---:R3:W-:Y:S05]  /*5ac0*/  STG.E.U8 desc[UR8][R2.64], R5 ;  /* 0x0000000502007986 */ /* 0x0047ea000c101108 */
[----:B------:R-:W-:Y:S05]  /*5ad0*/  BRA.U UP0, `(.L_x_18) ;  /* 0xfffffffd00d87547 */ /* 0x000fea000b83ffff */
.L_x_13:
[----:B------:R-:W4:Y:S01]  /*5ae0*/  LDCU.64 UR4, c[0x4][0x8] ;  /* 0x01000100ff0477ac */ /* 0x000f220008000a00 */
[----:B0-----:R-:W-:Y:S02]  /*5af0*/  USHF.R.S32.HI UR7, URZ, 0x1f, UR6 ;  /* 0x0000001fff077899 */ /* 0x001fe40008011406 */
[----:B----4-:R-:W-:-:S04]  /*5b00*/  UIADD3 UR4, UP0, UPT, UR6, UR4, URZ ;  /* 0x0000000406047290 */ /* 0x010fc8000ff1e0ff */
[----:B------:R-:W-:Y:S02]  /*5b10*/  UIADD3.X UR5, UPT, UPT, UR7, UR5, URZ, UP0, !UPT ;  /* 0x0000000507057290 */ /* 0x000fe400087fe4ff */
[----:B---3--:R-:W-:-:S04]  /*5b20*/  IMAD.U32 R2, RZ, RZ, UR4 ;  /* 0x00000004ff027e24 */ /* 0x008fc8000f8e00ff */
[----:B------:R-:W-:-:S05]  /*5b30*/  IMAD.U32 R3, RZ, RZ, UR5 ;  /* 0x00000005ff037e24 */ /* 0x000fca000f8e00ff */
[----:B------:R-:W-:Y:S01]  /*5b40*/  STG.E.U8 desc[UR8][R2.64], RZ ;  /* 0x000000ff02007986 */ /* 0x000fe2000c101108 */
[----:B------:R-:W-:Y:S05]  /*5b50*/  EXIT ;  /* 0x000000000000794d */ /* 0x000fea0003800000 */
.L_x_19:
[----:B------:R-:W-:-:S00]  /*5b60*/  BRA `(.L_x_19) ;  /* 0xfffffffc00fc7947 */ /* 0x000fc0000383ffff */
[----:B------:R-:W-:-:S00]  /*5b70*/  NOP ;  /* 0x0000000000007918 */ /* 0x000fc00000000000 */
        /* <DEDUP_REMOVED lines=8> */
.L_x_20:


//--------------------- .nv.shared.reserved.0     --------------------------
	.section	.nv.shared.reserved.0,"aw",@nobits
	.weak		__nv_reservedSMEM_offset_0_alias
	.size		__nv_reservedSMEM_offset_0_alias, 0, 64
	.other		__nv_reservedSMEM_offset_0_alias,@"STO_CUDA_RESERVED_SHARED STV_DEFAULT"
__nv_reservedSMEM_offset_0_alias:
	.zero		0
	.zero		64


//--------------------- .nv.global                --------------------------
	.section	.nv.global,"aw",@nobits
	.align	4
.nv.global:
	.type		d_found,@object
	.size		d_found,(d_result - d_found)
d_found:
	.zero		4
	.type		d_result,@object
	.size		d_result,(.L_3 - d_result)
d_result:
	.zero		7
.L_3:


//--------------------- .nv.constant0._Z14crack_passwordiyy --------------------------
	.section	.nv.constant0._Z14crack_passwordiyy,"a",@progbits
	.sectionflags	@""
	.align	4
.nv.constant0._Z14crack_passwordiyy:
	.zero		920


//--------------------- SYMBOLS --------------------------

	.type		.nv.reservedSmem.offset0,@object
	.size		.nv.reservedSmem.offset0,0x4
